//
// Generated by NVIDIA NVVM Compiler
//
// Compiler Build ID: CL-36424714
// Cuda compilation tools, release 13.0, V13.0.88
// Based on NVVM 20.0.0
//

.version 9.0
.target sm_100
.address_size 64

	// .globl	init_rand_state
.global .align 4 .b8 precalc_xorwow_matrix[102400];
.global .align 4 .b8 precalc_xorwow_offset_matrix[102400];
.global .align 4 .b8 mrg32k3aM1[2304];
.global .align 4 .b8 mrg32k3aM2[2304];
.global .align 4 .b8 mrg32k3aM1SubSeq[2016];
.global .align 4 .b8 mrg32k3aM2SubSeq[2016];
.global .align 4 .b8 mrg32k3aM1Seq[2304];
.global .align 4 .b8 mrg32k3aM2Seq[2304];
.const .align 8 .b8 __cr_lgamma_table[72];
.const .align 4 .b8 SUN_COLOR[12] = {0, 0, 128, 63, 123, 20, 46, 63, 184, 30, 133, 62};
.const .align 4 .b8 WHITE[12] = {0, 0, 128, 63, 0, 0, 128, 63, 0, 0, 128, 63};
.const .align 4 .b8 SKY_COLOR[12] = {20, 174, 7, 63, 41, 92, 79, 63, 31, 133, 107, 63};
.const .align 4 .b8 NO_HIT[52] = {0, 0, 128, 127};

.visible .entry init_rand_state(
	.param .u64 .ptr .align 1 init_rand_state_param_0,
	.param .u32 init_rand_state_param_1,
	.param .u32 init_rand_state_param_2
)
{
	.reg .pred 	%p<26>;
	.reg .b32 	%r<412>;
	.reg .b64 	%rd<18>;

	ld.param.u64 	%rd8, [init_rand_state_param_0];
	ld.param.u32 	%r183, [init_rand_state_param_1];
	ld.param.u32 	%r184, [init_rand_state_param_2];
	mov.u32 	%r185, %ctaid.x;
	mov.u32 	%r186, %ntid.x;
	mov.u32 	%r187, %tid.x;
	mad.lo.s32 	%r1, %r185, %r186, %r187;
	setp.gt.s32 	%p1, %r1, %r184;
	@%p1 bra 	$L__BB0_44;
	cvta.to.global.u64 	%rd9, %rd8;
	cvt.s64.s32 	%rd17, %r1;
	mul.wide.s32 	%rd10, %r1, 48;
	add.s64 	%rd2, %rd9, %rd10;
	xor.b32  	%r188, %r183, -1429050551;
	mul.lo.s32 	%r189, %r188, 1099087573;
	setp.gt.s32 	%p2, %r183, -1;
	selp.b32 	%r190, -644748465, -1947113066, %p2;
	add.s32 	%r191, %r190, %r189;
	add.s32 	%r192, %r191, 6615241;
	add.s32 	%r193, %r189, 123456789;
	st.global.v2.u32 	[%rd2], {%r192, %r193};
	xor.b32  	%r194, %r189, 362436069;
	add.s32 	%r195, %r190, 521288629;
	st.global.v2.u32 	[%rd2+8], {%r194, %r195};
	xor.b32  	%r196, %r190, 88675123;
	add.s32 	%r197, %r189, 5783321;
	st.global.v2.u32 	[%rd2+16], {%r196, %r197};
	setp.eq.s32 	%p3, %r1, 0;
	@%p3 bra 	$L__BB0_43;
	mov.b32 	%r318, 0;
	mov.u64 	%rd12, precalc_xorwow_matrix;
$L__BB0_3:
	and.b64  	%rd4, %rd17, 3;
	setp.eq.s64 	%p4, %rd4, 0;
	@%p4 bra 	$L__BB0_42;
	mul.wide.u32 	%rd11, %r318, 3200;
	add.s64 	%rd5, %rd12, %rd11;
	cvt.u32.u64 	%r3, %rd4;
	mov.b32 	%r319, 0;
$L__BB0_5:
	mov.b32 	%r332, 0;
	mov.u32 	%r333, %r332;
	mov.u32 	%r334, %r332;
	mov.u32 	%r335, %r332;
	mov.u32 	%r336, %r332;
	mov.u32 	%r325, %r332;
$L__BB0_6:
	mul.wide.u32 	%rd13, %r325, 4;
	add.s64 	%rd14, %rd2, %rd13;
	ld.global.u32 	%r11, [%rd14+4];
	shl.b32 	%r12, %r325, 5;
	mov.b32 	%r331, 0;
$L__BB0_7:
	.pragma "nounroll";
	shr.u32 	%r202, %r11, %r331;
	and.b32  	%r203, %r202, 1;
	setp.eq.b32 	%p5, %r203, 1;
	not.pred 	%p6, %p5;
	add.s32 	%r204, %r12, %r331;
	mul.lo.s32 	%r205, %r204, 5;
	mul.wide.u32 	%rd15, %r205, 4;
	add.s64 	%rd6, %rd5, %rd15;
	@%p6 bra 	$L__BB0_9;
	ld.global.u32 	%r206, [%rd6];
	xor.b32  	%r336, %r336, %r206;
	ld.global.u32 	%r207, [%rd6+4];
	xor.b32  	%r335, %r335, %r207;
	ld.global.u32 	%r208, [%rd6+8];
	xor.b32  	%r334, %r334, %r208;
	ld.global.u32 	%r209, [%rd6+12];
	xor.b32  	%r333, %r333, %r209;
	ld.global.u32 	%r210, [%rd6+16];
	xor.b32  	%r332, %r332, %r210;
$L__BB0_9:
	and.b32  	%r212, %r202, 2;
	setp.eq.s32 	%p7, %r212, 0;
	@%p7 bra 	$L__BB0_11;
	ld.global.u32 	%r213, [%rd6+20];
	xor.b32  	%r336, %r336, %r213;
	ld.global.u32 	%r214, [%rd6+24];
	xor.b32  	%r335, %r335, %r214;
	ld.global.u32 	%r215, [%rd6+28];
	xor.b32  	%r334, %r334, %r215;
	ld.global.u32 	%r216, [%rd6+32];
	xor.b32  	%r333, %r333, %r216;
	ld.global.u32 	%r217, [%rd6+36];
	xor.b32  	%r332, %r332, %r217;
$L__BB0_11:
	and.b32  	%r219, %r202, 4;
	setp.eq.s32 	%p8, %r219, 0;
	@%p8 bra 	$L__BB0_13;
	ld.global.u32 	%r220, [%rd6+40];
	xor.b32  	%r336, %r336, %r220;
	ld.global.u32 	%r221, [%rd6+44];
	xor.b32  	%r335, %r335, %r221;
	ld.global.u32 	%r222, [%rd6+48];
	xor.b32  	%r334, %r334, %r222;
	ld.global.u32 	%r223, [%rd6+52];
	xor.b32  	%r333, %r333, %r223;
	ld.global.u32 	%r224, [%rd6+56];
	xor.b32  	%r332, %r332, %r224;
$L__BB0_13:
	and.b32  	%r226, %r202, 8;
	setp.eq.s32 	%p9, %r226, 0;
	@%p9 bra 	$L__BB0_15;
	ld.global.u32 	%r227, [%rd6+60];
	xor.b32  	%r336, %r336, %r227;
	ld.global.u32 	%r228, [%rd6+64];
	xor.b32  	%r335, %r335, %r228;
	ld.global.u32 	%r229, [%rd6+68];
	xor.b32  	%r334, %r334, %r229;
	ld.global.u32 	%r230, [%rd6+72];
	xor.b32  	%r333, %r333, %r230;
	ld.global.u32 	%r231, [%rd6+76];
	xor.b32  	%r332, %r332, %r231;
$L__BB0_15:
	and.b32  	%r233, %r202, 16;
	setp.eq.s32 	%p10, %r233, 0;
	@%p10 bra 	$L__BB0_17;
	ld.global.u32 	%r234, [%rd6+80];
	xor.b32  	%r336, %r336, %r234;
	ld.global.u32 	%r235, [%rd6+84];
	xor.b32  	%r335, %r335, %r235;
	ld.global.u32 	%r236, [%rd6+88];
	xor.b32  	%r334, %r334, %r236;
	ld.global.u32 	%r237, [%rd6+92];
	xor.b32  	%r333, %r333, %r237;
	ld.global.u32 	%r238, [%rd6+96];
	xor.b32  	%r332, %r332, %r238;
$L__BB0_17:
	and.b32  	%r240, %r202, 32;
	setp.eq.s32 	%p11, %r240, 0;
	@%p11 bra 	$L__BB0_19;
	ld.global.u32 	%r241, [%rd6+100];
	xor.b32  	%r336, %r336, %r241;
	ld.global.u32 	%r242, [%rd6+104];
	xor.b32  	%r335, %r335, %r242;
	ld.global.u32 	%r243, [%rd6+108];
	xor.b32  	%r334, %r334, %r243;
	ld.global.u32 	%r244, [%rd6+112];
	xor.b32  	%r333, %r333, %r244;
	ld.global.u32 	%r245, [%rd6+116];
	xor.b32  	%r332, %r332, %r245;
$L__BB0_19:
	and.b32  	%r247, %r202, 64;
	setp.eq.s32 	%p12, %r247, 0;
	@%p12 bra 	$L__BB0_21;
	ld.global.u32 	%r248, [%rd6+120];
	xor.b32  	%r336, %r336, %r248;
	ld.global.u32 	%r249, [%rd6+124];
	xor.b32  	%r335, %r335, %r249;
	ld.global.u32 	%r250, [%rd6+128];
	xor.b32  	%r334, %r334, %r250;
	ld.global.u32 	%r251, [%rd6+132];
	xor.b32  	%r333, %r333, %r251;
	ld.global.u32 	%r252, [%rd6+136];
	xor.b32  	%r332, %r332, %r252;
$L__BB0_21:
	and.b32  	%r254, %r202, 128;
	setp.eq.s32 	%p13, %r254, 0;
	@%p13 bra 	$L__BB0_23;
	ld.global.u32 	%r255, [%rd6+140];
	xor.b32  	%r336, %r336, %r255;
	ld.global.u32 	%r256, [%rd6+144];
	xor.b32  	%r335, %r335, %r256;
	ld.global.u32 	%r257, [%rd6+148];
	xor.b32  	%r334, %r334, %r257;
	ld.global.u32 	%r258, [%rd6+152];
	xor.b32  	%r333, %r333, %r258;
	ld.global.u32 	%r259, [%rd6+156];
	xor.b32  	%r332, %r332, %r259;
$L__BB0_23:
	and.b32  	%r261, %r202, 256;
	setp.eq.s32 	%p14, %r261, 0;
	@%p14 bra 	$L__BB0_25;
	ld.global.u32 	%r262, [%rd6+160];
	xor.b32  	%r336, %r336, %r262;
	ld.global.u32 	%r263, [%rd6+164];
	xor.b32  	%r335, %r335, %r263;
	ld.global.u32 	%r264, [%rd6+168];
	xor.b32  	%r334, %r334, %r264;
	ld.global.u32 	%r265, [%rd6+172];
	xor.b32  	%r333, %r333, %r265;
	ld.global.u32 	%r266, [%rd6+176];
	xor.b32  	%r332, %r332, %r266;
$L__BB0_25:
	and.b32  	%r268, %r202, 512;
	setp.eq.s32 	%p15, %r268, 0;
	@%p15 bra 	$L__BB0_27;
	ld.global.u32 	%r269, [%rd6+180];
	xor.b32  	%r336, %r336, %r269;
	ld.global.u32 	%r270, [%rd6+184];
	xor.b32  	%r335, %r335, %r270;
	ld.global.u32 	%r271, [%rd6+188];
	xor.b32  	%r334, %r334, %r271;
	ld.global.u32 	%r272, [%rd6+192];
	xor.b32  	%r333, %r333, %r272;
	ld.global.u32 	%r273, [%rd6+196];
	xor.b32  	%r332, %r332, %r273;
$L__BB0_27:
	and.b32  	%r275, %r202, 1024;
	setp.eq.s32 	%p16, %r275, 0;
	@%p16 bra 	$L__BB0_29;
	ld.global.u32 	%r276, [%rd6+200];
	xor.b32  	%r336, %r336, %r276;
	ld.global.u32 	%r277, [%rd6+204];
	xor.b32  	%r335, %r335, %r277;
	ld.global.u32 	%r278, [%rd6+208];
	xor.b32  	%r334, %r334, %r278;
	ld.global.u32 	%r279, [%rd6+212];
	xor.b32  	%r333, %r333, %r279;
	ld.global.u32 	%r280, [%rd6+216];
	xor.b32  	%r332, %r332, %r280;
$L__BB0_29:
	and.b32  	%r282, %r202, 2048;
	setp.eq.s32 	%p17, %r282, 0;
	@%p17 bra 	$L__BB0_31;
	ld.global.u32 	%r283, [%rd6+220];
	xor.b32  	%r336, %r336, %r283;
	ld.global.u32 	%r284, [%rd6+224];
	xor.b32  	%r335, %r335, %r284;
	ld.global.u32 	%r285, [%rd6+228];
	xor.b32  	%r334, %r334, %r285;
	ld.global.u32 	%r286, [%rd6+232];
	xor.b32  	%r333, %r333, %r286;
	ld.global.u32 	%r287, [%rd6+236];
	xor.b32  	%r332, %r332, %r287;
$L__BB0_31:
	and.b32  	%r289, %r202, 4096;
	setp.eq.s32 	%p18, %r289, 0;
	@%p18 bra 	$L__BB0_33;
	ld.global.u32 	%r290, [%rd6+240];
	xor.b32  	%r336, %r336, %r290;
	ld.global.u32 	%r291, [%rd6+244];
	xor.b32  	%r335, %r335, %r291;
	ld.global.u32 	%r292, [%rd6+248];
	xor.b32  	%r334, %r334, %r292;
	ld.global.u32 	%r293, [%rd6+252];
	xor.b32  	%r333, %r333, %r293;
	ld.global.u32 	%r294, [%rd6+256];
	xor.b32  	%r332, %r332, %r294;
$L__BB0_33:
	and.b32  	%r296, %r202, 8192;
	setp.eq.s32 	%p19, %r296, 0;
	@%p19 bra 	$L__BB0_35;
	ld.global.u32 	%r297, [%rd6+260];
	xor.b32  	%r336, %r336, %r297;
	ld.global.u32 	%r298, [%rd6+264];
	xor.b32  	%r335, %r335, %r298;
	ld.global.u32 	%r299, [%rd6+268];
	xor.b32  	%r334, %r334, %r299;
	ld.global.u32 	%r300, [%rd6+272];
	xor.b32  	%r333, %r333, %r300;
	ld.global.u32 	%r301, [%rd6+276];
	xor.b32  	%r332, %r332, %r301;
$L__BB0_35:
	and.b32  	%r303, %r202, 16384;
	setp.eq.s32 	%p20, %r303, 0;
	@%p20 bra 	$L__BB0_37;
	ld.global.u32 	%r304, [%rd6+280];
	xor.b32  	%r336, %r336, %r304;
	ld.global.u32 	%r305, [%rd6+284];
	xor.b32  	%r335, %r335, %r305;
	ld.global.u32 	%r306, [%rd6+288];
	xor.b32  	%r334, %r334, %r306;
	ld.global.u32 	%r307, [%rd6+292];
	xor.b32  	%r333, %r333, %r307;
	ld.global.u32 	%r308, [%rd6+296];
	xor.b32  	%r332, %r332, %r308;
$L__BB0_37:
	and.b32  	%r310, %r202, 32768;
	setp.eq.s32 	%p21, %r310, 0;
	@%p21 bra 	$L__BB0_39;
	ld.global.u32 	%r311, [%rd6+300];
	xor.b32  	%r336, %r336, %r311;
	ld.global.u32 	%r312, [%rd6+304];
	xor.b32  	%r335, %r335, %r312;
	ld.global.u32 	%r313, [%rd6+308];
	xor.b32  	%r334, %r334, %r313;
	ld.global.u32 	%r314, [%rd6+312];
	xor.b32  	%r333, %r333, %r314;
	ld.global.u32 	%r315, [%rd6+316];
	xor.b32  	%r332, %r332, %r315;
$L__BB0_39:
	add.s32 	%r331, %r331, 16;
	setp.ne.s32 	%p22, %r331, 32;
	@%p22 bra 	$L__BB0_7;
	mad.lo.s32 	%r316, %r325, -31, %r12;
	add.s32 	%r325, %r316, 1;
	setp.ne.s32 	%p23, %r325, 5;
	@%p23 bra 	$L__BB0_6;
	st.global.u32 	[%rd2+4], %r336;
	st.global.u32 	[%rd2+8], %r335;
	st.global.u32 	[%rd2+12], %r334;
	st.global.u32 	[%rd2+16], %r333;
	st.global.u32 	[%rd2+20], %r332;
	add.s32 	%r319, %r319, 1;
	setp.lt.u32 	%p24, %r319, %r3;
	@%p24 bra 	$L__BB0_5;
$L__BB0_42:
	shr.u64 	%rd7, %rd17, 2;
	add.s32 	%r318, %r318, 1;
	setp.gt.u64 	%p25, %rd17, 3;
	mov.u64 	%rd17, %rd7;
	@%p25 bra 	$L__BB0_3;
$L__BB0_43:
	mov.b32 	%r317, 0;
	st.global.v2.u32 	[%rd2+24], {%r317, %r317};
	st.global.u32 	[%rd2+32], %r317;
	mov.b64 	%rd16, 0;
	st.global.u64 	[%rd2+40], %rd16;
$L__BB0_44:
	ret;

}
	// .globl	trace_rays
.visible .entry trace_rays(
	.param .u64 .ptr .align 1 trace_rays_param_0,
	.param .u64 .ptr .align 1 trace_rays_param_1,
	.param .u64 .ptr .align 1 trace_rays_param_2,
	.param .u64 .ptr .align 1 trace_rays_param_3,
	.param .u32 trace_rays_param_4,
	.param .u32 trace_rays_param_5,
	.param .u32 trace_rays_param_6,
	.param .u32 trace_rays_param_7,
	.param .f32 trace_rays_param_8,
	.param .u32 trace_rays_param_9,
	.param .u32 trace_rays_param_10,
	.param .u64 .ptr .align 1 trace_rays_param_11,
	.param .u64 .ptr .align 1 trace_rays_param_12
)
{
	.reg .pred 	%p<93>;
	.reg .b16 	%rs<43>;
	.reg .b32 	%r<522>;
	.reg .b32 	%f<1198>;
	.reg .b64 	%rd<39>;

	ld.param.u64 	%rd19, [trace_rays_param_0];
	ld.param.u64 	%rd14, [trace_rays_param_1];
	ld.param.u64 	%rd16, [trace_rays_param_3];
	ld.param.u32 	%r137, [trace_rays_param_5];
	ld.param.u32 	%r139, [trace_rays_param_7];
	cvta.to.global.u64 	%rd1, %rd19;
	mov.u32 	%r142, %ctaid.x;
	mov.u32 	%r143, %ntid.x;
	mov.u32 	%r144, %tid.x;
	mad.lo.s32 	%r1, %r142, %r143, %r144;
	ld.global.u32 	%r145, [%rd1+48];
	ld.global.u32 	%r146, [%rd1+52];
	mul.lo.s32 	%r147, %r146, %r145;
	setp.ge.s32 	%p1, %r1, %r147;
	mov.f32 	%f1192, 0f00000000;
	mov.f32 	%f1193, 0f00000000;
	mov.f32 	%f1194, 0f00000000;
	@%p1 bra 	$L__BB1_89;
	cvta.to.global.u64 	%rd2, %rd14;
	setp.lt.s32 	%p2, %r139, 1;
	@%p2 bra 	$L__BB1_83;
	ld.param.u32 	%r438, [trace_rays_param_6];
	mul.wide.s32 	%rd20, %r1, 48;
	add.s64 	%rd3, %rd2, %rd20;
	setp.lt.s32 	%p3, %r438, 1;
	ld.const.f32 	%f1, [NO_HIT];
	ld.const.u8 	%rs1, [NO_HIT+4];
	ld.const.f32 	%f2, [NO_HIT+8];
	ld.const.f32 	%f3, [NO_HIT+12];
	ld.const.f32 	%f4, [NO_HIT+16];
	ld.const.f32 	%f5, [NO_HIT+20];
	ld.const.f32 	%f6, [NO_HIT+24];
	ld.const.f32 	%f7, [NO_HIT+28];
	ld.const.f32 	%f8, [NO_HIT+32];
	ld.const.f32 	%f9, [NO_HIT+36];
	ld.const.f32 	%f10, [NO_HIT+40];
	ld.const.f32 	%f11, [NO_HIT+44];
	ld.const.f32 	%f12, [NO_HIT+48];
	@%p3 bra 	$L__BB1_74;
	ld.global.v2.u32 	{%r503, %r508}, [%rd3];
	ld.global.v2.u32 	{%r507, %r506}, [%rd3+8];
	ld.global.v2.u32 	{%r505, %r504}, [%rd3+16];
	cvta.to.global.u64 	%rd4, %rd16;
	mov.b32 	%r449, 0;
	mov.f32 	%f1194, 0f00000000;
	mov.f32 	%f1193, %f1194;
	mov.f32 	%f1192, %f1194;
$L__BB1_4:
	mov.u32 	%r11, %r506;
	mov.u32 	%r10, %r505;
	mov.u32 	%r506, %r504;
	ld.global.f32 	%f1145, [%rd1];
	ld.global.f32 	%f1146, [%rd1+4];
	ld.global.f32 	%f1147, [%rd1+8];
	ld.global.f32 	%f386, [%rd1+12];
	ld.global.f32 	%f387, [%rd1+16];
	ld.global.f32 	%f388, [%rd1+20];
	ld.global.f32 	%f389, [%rd1+24];
	ld.global.f32 	%f390, [%rd1+28];
	ld.global.f32 	%f391, [%rd1+32];
	ld.global.f32 	%f392, [%rd1+36];
	ld.global.f32 	%f393, [%rd1+40];
	ld.global.f32 	%f394, [%rd1+44];
	ld.global.u32 	%r259, [%rd1+48];
	div.s32 	%r260, %r1, %r259;
	mul.lo.s32 	%r261, %r260, %r259;
	sub.s32 	%r262, %r1, %r261;
	cvt.rn.f32.s32 	%f395, %r262;
	shr.u32 	%r263, %r508, 2;
	xor.b32  	%r264, %r263, %r508;
	shl.b32 	%r265, %r506, 4;
	shl.b32 	%r266, %r264, 1;
	xor.b32  	%r267, %r266, %r265;
	xor.b32  	%r268, %r267, %r264;
	xor.b32  	%r505, %r268, %r506;
	add.s32 	%r269, %r503, %r505;
	add.s32 	%r270, %r269, 362437;
	cvt.rn.f32.u32 	%f396, %r270;
	fma.rn.f32 	%f397, %f396, 0f2F800000, 0f2F000000;
	fma.rn.f32 	%f398, %f397, 0f40400000, %f395;
	add.f32 	%f399, %f398, 0fBFC00000;
	cvt.rn.f32.s32 	%f400, %r260;
	shr.u32 	%r271, %r507, 2;
	xor.b32  	%r272, %r271, %r507;
	st.global.v2.u32 	[%rd3+8], {%r10, %r506};
	shl.b32 	%r273, %r505, 4;
	shl.b32 	%r274, %r272, 1;
	xor.b32  	%r275, %r274, %r273;
	xor.b32  	%r276, %r275, %r272;
	xor.b32  	%r504, %r276, %r505;
	st.global.v2.u32 	[%rd3+16], {%r505, %r504};
	add.s32 	%r503, %r503, 724874;
	st.global.v2.u32 	[%rd3], {%r503, %r11};
	add.s32 	%r277, %r504, %r503;
	cvt.rn.f32.u32 	%f401, %r277;
	fma.rn.f32 	%f402, %f401, 0f2F800000, 0f2F000000;
	fma.rn.f32 	%f403, %f402, 0f40400000, %f400;
	add.f32 	%f404, %f403, 0fBFC00000;
	fma.rn.f32 	%f405, %f389, %f399, %f386;
	fma.rn.f32 	%f406, %f390, %f399, %f387;
	fma.rn.f32 	%f407, %f391, %f399, %f388;
	fma.rn.f32 	%f408, %f392, %f404, %f405;
	fma.rn.f32 	%f409, %f393, %f404, %f406;
	fma.rn.f32 	%f410, %f394, %f404, %f407;
	mul.f32 	%f411, %f409, %f409;
	fma.rn.f32 	%f412, %f408, %f408, %f411;
	fma.rn.f32 	%f413, %f410, %f410, %f412;
	sqrt.rn.f32 	%f414, %f413;
	div.rn.f32 	%f1148, %f408, %f414;
	div.rn.f32 	%f1149, %f409, %f414;
	div.rn.f32 	%f1150, %f410, %f414;
	mov.f32 	%f1153, 0f3F800000;
	mov.b32 	%r456, 0;
	mov.u32 	%r507, %r10;
	mov.u32 	%r508, %r11;
	mov.f32 	%f1152, %f1153;
	mov.f32 	%f1151, %f1153;
$L__BB1_5:
	mov.u32 	%r22, %r507;
	mov.u32 	%r21, %r506;
	mov.u32 	%r20, %r505;
	mov.u32 	%r19, %r504;
	ld.param.u32 	%r433, [trace_rays_param_4];
	setp.gt.s32 	%p10, %r433, 0;
	mov.f32 	%f1110, %f7;
	mov.f32 	%f1111, %f6;
	mov.f32 	%f1112, %f5;
	mov.f32 	%f1113, %f4;
	mov.f32 	%f1114, %f3;
	mov.f32 	%f1115, %f2;
	mov.u16 	%rs37, %rs1;
	mov.f32 	%f1116, %f1;
	mov.f32 	%f1117, %f8;
	mov.f32 	%f1118, %f9;
	mov.f32 	%f1119, %f10;
	mov.f32 	%f1120, %f11;
	mov.f32 	%f1121, %f12;
	@%p10 bra 	$L__BB1_72;
$L__BB1_6:
	setp.lt.s32 	%p36, %r137, 1;
	@%p36 bra 	$L__BB1_16;
	mov.b32 	%r458, 0;
$L__BB1_8:
	mul.wide.u32 	%rd24, %r458, 68;
	add.s64 	%rd7, %rd4, %rd24;
	ld.global.f32 	%f161, [%rd7];
	ld.global.f32 	%f162, [%rd7+4];
	ld.global.f32 	%f163, [%rd7+8];
	ld.global.f32 	%f494, [%rd7+12];
	ld.global.f32 	%f495, [%rd7+16];
	ld.global.f32 	%f496, [%rd7+20];
	ld.global.f32 	%f497, [%rd7+24];
	ld.global.f32 	%f498, [%rd7+28];
	ld.global.f32 	%f499, [%rd7+32];
	sub.f32 	%f164, %f494, %f161;
	sub.f32 	%f165, %f495, %f162;
	sub.f32 	%f166, %f496, %f163;
	sub.f32 	%f167, %f497, %f161;
	sub.f32 	%f168, %f498, %f162;
	sub.f32 	%f169, %f499, %f163;
	mul.f32 	%f500, %f1149, %f169;
	mul.f32 	%f501, %f1150, %f168;
	sub.f32 	%f170, %f500, %f501;
	mul.f32 	%f502, %f1150, %f167;
	mul.f32 	%f503, %f1148, %f169;
	sub.f32 	%f171, %f502, %f503;
	mul.f32 	%f504, %f1148, %f168;
	mul.f32 	%f505, %f1149, %f167;
	sub.f32 	%f172, %f504, %f505;
	mul.f32 	%f506, %f165, %f171;
	fma.rn.f32 	%f507, %f164, %f170, %f506;
	fma.rn.f32 	%f173, %f166, %f172, %f507;
	setp.lt.f32 	%p37, %f173, 0f358637BD;
	mov.f32 	%f1098, %f1;
	mov.u16 	%rs36, %rs1;
	mov.f32 	%f1099, %f2;
	mov.f32 	%f1100, %f3;
	mov.f32 	%f1101, %f4;
	mov.f32 	%f1102, %f5;
	mov.f32 	%f1103, %f6;
	mov.f32 	%f1104, %f7;
	mov.f32 	%f1105, %f8;
	mov.f32 	%f1106, %f9;
	mov.f32 	%f1107, %f10;
	mov.f32 	%f1108, %f11;
	mov.f32 	%f1109, %f12;
	@%p37 bra 	$L__BB1_13;
	ld.global.f32 	%f174, [%rd7+36];
	ld.global.f32 	%f175, [%rd7+40];
	ld.global.f32 	%f176, [%rd7+44];
	ld.global.f32 	%f177, [%rd7+48];
	ld.global.f32 	%f178, [%rd7+52];
	ld.global.f32 	%f179, [%rd7+56];
	ld.global.f32 	%f180, [%rd7+60];
	ld.global.f32 	%f181, [%rd7+64];
	add.f32 	%f508, %f173, 0f358637BD;
	rcp.rn.f32 	%f182, %f508;
	sub.f32 	%f183, %f1145, %f161;
	sub.f32 	%f184, %f1146, %f162;
	sub.f32 	%f185, %f1147, %f163;
	mul.f32 	%f509, %f184, %f171;
	fma.rn.f32 	%f510, %f183, %f170, %f509;
	fma.rn.f32 	%f511, %f185, %f172, %f510;
	mul.f32 	%f186, %f511, %f182;
	setp.lt.f32 	%p38, %f186, 0f00000000;
	setp.gt.f32 	%p39, %f186, 0f3F800000;
	or.pred  	%p40, %p38, %p39;
	mov.f32 	%f1098, %f1;
	mov.u16 	%rs36, %rs1;
	mov.f32 	%f1099, %f2;
	mov.f32 	%f1100, %f3;
	mov.f32 	%f1101, %f4;
	mov.f32 	%f1102, %f5;
	mov.f32 	%f1103, %f6;
	mov.f32 	%f1104, %f7;
	mov.f32 	%f1105, %f8;
	mov.f32 	%f1106, %f9;
	mov.f32 	%f1107, %f10;
	mov.f32 	%f1108, %f11;
	mov.f32 	%f1109, %f12;
	@%p40 bra 	$L__BB1_13;
	mul.f32 	%f512, %f184, %f166;
	mul.f32 	%f513, %f185, %f165;
	sub.f32 	%f187, %f512, %f513;
	mul.f32 	%f514, %f185, %f164;
	mul.f32 	%f515, %f183, %f166;
	sub.f32 	%f188, %f514, %f515;
	mul.f32 	%f516, %f183, %f165;
	mul.f32 	%f517, %f184, %f164;
	sub.f32 	%f189, %f516, %f517;
	mul.f32 	%f518, %f1149, %f188;
	fma.rn.f32 	%f519, %f1148, %f187, %f518;
	fma.rn.f32 	%f520, %f1150, %f189, %f519;
	mul.f32 	%f521, %f520, %f182;
	setp.lt.f32 	%p41, %f521, 0f00000000;
	add.f32 	%f522, %f186, %f521;
	setp.gt.f32 	%p42, %f522, 0f3F800000;
	or.pred  	%p43, %p41, %p42;
	mov.f32 	%f1098, %f1;
	mov.u16 	%rs36, %rs1;
	mov.f32 	%f1099, %f2;
	mov.f32 	%f1100, %f3;
	mov.f32 	%f1101, %f4;
	mov.f32 	%f1102, %f5;
	mov.f32 	%f1103, %f6;
	mov.f32 	%f1104, %f7;
	mov.f32 	%f1105, %f8;
	mov.f32 	%f1106, %f9;
	mov.f32 	%f1107, %f10;
	mov.f32 	%f1108, %f11;
	mov.f32 	%f1109, %f12;
	@%p43 bra 	$L__BB1_13;
	mul.f32 	%f523, %f168, %f188;
	fma.rn.f32 	%f524, %f167, %f187, %f523;
	fma.rn.f32 	%f525, %f189, %f169, %f524;
	mul.f32 	%f190, %f525, %f182;
	setp.lt.f32 	%p44, %f190, 0f3727C5AC;
	mov.f32 	%f1098, %f1;
	mov.u16 	%rs36, %rs1;
	mov.f32 	%f1099, %f2;
	mov.f32 	%f1100, %f3;
	mov.f32 	%f1101, %f4;
	mov.f32 	%f1102, %f5;
	mov.f32 	%f1103, %f6;
	mov.f32 	%f1104, %f7;
	mov.f32 	%f1105, %f8;
	mov.f32 	%f1106, %f9;
	mov.f32 	%f1107, %f10;
	mov.f32 	%f1108, %f11;
	mov.f32 	%f1109, %f12;
	@%p44 bra 	$L__BB1_13;
	mul.f32 	%f526, %f165, %f169;
	mul.f32 	%f527, %f166, %f168;
	sub.f32 	%f528, %f526, %f527;
	mul.f32 	%f529, %f166, %f167;
	mul.f32 	%f530, %f164, %f169;
	sub.f32 	%f531, %f529, %f530;
	mul.f32 	%f532, %f164, %f168;
	mul.f32 	%f533, %f165, %f167;
	sub.f32 	%f534, %f532, %f533;
	mul.f32 	%f535, %f531, %f531;
	fma.rn.f32 	%f536, %f528, %f528, %f535;
	fma.rn.f32 	%f537, %f534, %f534, %f536;
	sqrt.rn.f32 	%f538, %f537;
	div.rn.f32 	%f1099, %f528, %f538;
	div.rn.f32 	%f1100, %f531, %f538;
	div.rn.f32 	%f1101, %f534, %f538;
	mov.b16 	%rs36, 0;
	mov.f32 	%f1098, %f190;
	mov.f32 	%f1102, %f174;
	mov.f32 	%f1103, %f175;
	mov.f32 	%f1104, %f176;
	mov.f32 	%f1105, %f177;
	mov.f32 	%f1106, %f178;
	mov.f32 	%f1107, %f179;
	mov.f32 	%f1108, %f180;
	mov.f32 	%f1109, %f181;
$L__BB1_13:
	setp.geu.f32 	%p45, %f1098, %f1116;
	@%p45 bra 	$L__BB1_15;
	mov.f32 	%f1110, %f1104;
	mov.f32 	%f1111, %f1103;
	mov.f32 	%f1112, %f1102;
	mov.f32 	%f1113, %f1101;
	mov.f32 	%f1114, %f1100;
	mov.f32 	%f1115, %f1099;
	mov.u16 	%rs37, %rs36;
	mov.f32 	%f1116, %f1098;
	mov.f32 	%f1117, %f1105;
	mov.f32 	%f1118, %f1106;
	mov.f32 	%f1119, %f1107;
	mov.f32 	%f1120, %f1108;
	mov.f32 	%f1121, %f1109;
$L__BB1_15:
	add.s32 	%r458, %r458, 1;
	setp.ne.s32 	%p46, %r458, %r137;
	@%p46 bra 	$L__BB1_8;
$L__BB1_16:
	setp.equ.f32 	%p47, %f1116, 0f7F800000;
	@%p47 bra 	$L__BB1_70;
	fma.rn.f32 	%f1145, %f1148, %f1116, %f1145;
	fma.rn.f32 	%f1146, %f1149, %f1116, %f1146;
	fma.rn.f32 	%f1147, %f1150, %f1116, %f1147;
	mul.f32 	%f1151, %f1151, %f1112;
	mul.f32 	%f1152, %f1152, %f1111;
	mul.f32 	%f1153, %f1153, %f1110;
	setp.gt.f32 	%p48, %f1117, 0f00000000;
	mov.u32 	%r504, %r19;
	mov.u32 	%r505, %r20;
	mov.u32 	%r506, %r21;
	mov.u32 	%r507, %r22;
	@%p48 bra 	$L__BB1_71;
	and.b16  	%rs26, %rs37, 255;
	setp.eq.s16 	%p49, %rs26, 0;
	selp.f32 	%f236, 0f3F800000, %f1121, %p49;
	selp.f32 	%f237, %f1121, 0f3F800000, %p49;
	div.rn.f32 	%f238, %f236, %f237;
	setp.le.f32 	%p50, %f1119, 0f00000000;
	mov.u32 	%r478, %r503;
	mov.u32 	%r504, %r19;
	mov.u32 	%r507, %r20;
	mov.u32 	%r481, %r21;
	mov.u32 	%r482, %r22;
	@%p50 bra 	$L__BB1_61;
	mul.f32 	%f540, %f1148, %f1115;
	fma.rn.f32 	%f541, %f1149, %f1114, %f540;
	fma.rn.f32 	%f542, %f1150, %f1113, %f541;
	abs.f32 	%f543, %f542;
	sub.f32 	%f544, %f236, %f237;
	add.f32 	%f545, %f1121, 0f3F800000;
	div.rn.f32 	%f239, %f544, %f545;
	mov.f32 	%f1134, 0f3F800000;
	sub.f32 	%f240, %f1134, %f543;
	abs.f32 	%f241, %f240;
	setp.lt.f32 	%p51, %f241, 0f00800000;
	mul.f32 	%f546, %f241, 0f4B800000;
	selp.f32 	%f547, %f546, %f241, %p51;
	selp.f32 	%f548, 0fC1C00000, 0f00000000, %p51;
	mov.b32 	%r282, %f547;
	add.s32 	%r283, %r282, -1060439283;
	and.b32  	%r284, %r283, -8388608;
	sub.s32 	%r285, %r282, %r284;
	mov.b32 	%f549, %r285;
	cvt.rn.f32.s32 	%f550, %r284;
	fma.rn.f32 	%f551, %f550, 0f34000000, %f548;
	add.f32 	%f552, %f549, 0fBF800000;
	add.f32 	%f553, %f549, 0f3F800000;
	rcp.approx.ftz.f32 	%f554, %f553;
	add.f32 	%f555, %f552, %f552;
	mul.f32 	%f556, %f555, %f554;
	mul.f32 	%f557, %f556, %f556;
	sub.f32 	%f558, %f552, %f556;
	add.f32 	%f559, %f558, %f558;
	neg.f32 	%f560, %f556;
	fma.rn.f32 	%f561, %f560, %f552, %f559;
	mul.rn.f32 	%f562, %f554, %f561;
	fma.rn.f32 	%f563, %f557, 0f3A2C32E4, 0f3B52E7DB;
	fma.rn.f32 	%f564, %f563, %f557, 0f3C93BB73;
	fma.rn.f32 	%f565, %f564, %f557, 0f3DF6384F;
	mul.rn.f32 	%f566, %f565, %f557;
	fma.rn.f32 	%f567, %f556, 0f3FB8AA3B, %f551;
	sub.f32 	%f568, %f551, %f567;
	fma.rn.f32 	%f569, %f556, 0f3FB8AA3B, %f568;
	fma.rn.f32 	%f570, %f562, 0f3FB8AA3B, %f569;
	fma.rn.f32 	%f571, %f556, 0f32A55E34, %f570;
	mul.f32 	%f572, %f566, 0f40400000;
	fma.rn.f32 	%f573, %f572, %f562, %f571;
	fma.rn.f32 	%f574, %f566, %f556, %f573;
	add.rn.f32 	%f575, %f567, %f574;
	neg.f32 	%f576, %f567;
	add.rn.f32 	%f577, %f575, %f576;
	neg.f32 	%f578, %f577;
	add.rn.f32 	%f579, %f574, %f578;
	mov.f32 	%f580, 0f40A00000;
	mul.rn.f32 	%f581, %f575, %f580;
	neg.f32 	%f582, %f581;
	fma.rn.f32 	%f583, %f575, 0f40A00000, %f582;
	fma.rn.f32 	%f584, %f579, 0f40A00000, %f583;
	cvt.rni.f32.f32 	%f585, %f581;
	sub.f32 	%f586, %f581, %f585;
	add.f32 	%f587, %f586, %f584;
	fma.rn.f32 	%f588, %f587, 0f391FCB8E, 0f3AAF85ED;
	fma.rn.f32 	%f589, %f588, %f587, 0f3C1D9856;
	fma.rn.f32 	%f590, %f589, %f587, 0f3D6357BB;
	fma.rn.f32 	%f591, %f590, %f587, 0f3E75FDEC;
	fma.rn.f32 	%f592, %f591, %f587, 0f3F317218;
	fma.rn.f32 	%f593, %f592, %f587, 0f3F800000;
	cvt.rzi.s32.f32 	%r286, %f585;
	setp.gt.f32 	%p52, %f585, 0f00000000;
	selp.b32 	%r287, 0, -2097152000, %p52;
	add.s32 	%r288, %r287, 2130706432;
	mov.b32 	%f594, %r288;
	mul.f32 	%f595, %f593, %f594;
	shl.b32 	%r289, %r286, 23;
	sub.s32 	%r290, %r289, %r287;
	mov.b32 	%f596, %r290;
	mul.f32 	%f597, %f595, %f596;
	abs.f32 	%f598, %f581;
	setp.gt.f32 	%p53, %f598, 0f43180000;
	setp.lt.f32 	%p54, %f581, 0f00000000;
	selp.f32 	%f599, 0f00000000, 0f7F800000, %p54;
	selp.f32 	%f242, %f599, %f597, %p53;
	setp.eq.f32 	%p55, %f240, 0f3F800000;
	@%p55 bra 	$L__BB1_50;
	setp.nan.f32 	%p56, %f241, %f241;
	@%p56 bra 	$L__BB1_49;
	setp.eq.f32 	%p57, %f240, 0f00000000;
	setp.eq.f32 	%p58, %f241, 0f7F800000;
	or.pred  	%p59, %p57, %p58;
	@%p59 bra 	$L__BB1_48;
	setp.geu.f32 	%p60, %f240, 0f00000000;
	mov.f32 	%f1134, %f242;
	@%p60 bra 	$L__BB1_50;
	neg.f32 	%f1134, %f242;
	bra.uni 	$L__BB1_50;
$L__BB1_24:
	ld.global.f32 	%f43, [%rd37+-48];
	ld.global.f32 	%f44, [%rd37+-44];
	ld.global.f32 	%f45, [%rd37+-40];
	ld.global.f32 	%f416, [%rd37+-36];
	ld.global.f32 	%f46, [%rd37+-12];
	sub.f32 	%f417, %f1145, %f43;
	sub.f32 	%f418, %f1146, %f44;
	sub.f32 	%f419, %f1147, %f45;
	mul.f32 	%f420, %f1149, %f418;
	fma.rn.f32 	%f421, %f1148, %f417, %f420;
	fma.rn.f32 	%f422, %f1150, %f419, %f421;
	add.f32 	%f47, %f422, %f422;
	mul.f32 	%f423, %f418, %f418;
	fma.rn.f32 	%f424, %f417, %f417, %f423;
	fma.rn.f32 	%f425, %f419, %f419, %f424;
	mul.f32 	%f426, %f416, %f416;
	sub.f32 	%f427, %f425, %f426;
	mul.f32 	%f428, %f427, 0fC0800000;
	fma.rn.f32 	%f48, %f47, %f47, %f428;
	setp.leu.f32 	%p12, %f48, 0f00000000;
	mov.f32 	%f1025, %f1;
	mov.u16 	%rs29, %rs1;
	mov.f32 	%f1026, %f2;
	mov.f32 	%f1027, %f3;
	mov.f32 	%f1028, %f4;
	mov.f32 	%f1029, %f5;
	mov.f32 	%f1030, %f6;
	mov.f32 	%f1031, %f7;
	mov.f32 	%f1032, %f8;
	mov.f32 	%f1033, %f9;
	mov.f32 	%f1034, %f10;
	mov.f32 	%f1035, %f11;
	mov.f32 	%f1036, %f12;
	@%p12 bra 	$L__BB1_29;
	ld.global.f32 	%f49, [%rd37+-32];
	ld.global.f32 	%f50, [%rd37+-28];
	ld.global.f32 	%f51, [%rd37+-24];
	ld.global.f32 	%f52, [%rd37+-20];
	ld.global.f32 	%f53, [%rd37+-16];
	ld.global.f32 	%f54, [%rd37+-8];
	ld.global.f32 	%f55, [%rd37+-4];
	sqrt.rn.f32 	%f429, %f48;
	neg.f32 	%f430, %f47;
	sub.f32 	%f431, %f430, %f429;
	mul.f32 	%f1024, %f431, 0f3F000000;
	sub.f32 	%f57, %f429, %f47;
	setp.gt.f32 	%p13, %f1024, 0f358637BD;
	mov.b16 	%rs28, 0;
	@%p13 bra 	$L__BB1_27;
	mul.f32 	%f1024, %f57, 0f3F000000;
	setp.leu.f32 	%p14, %f1024, 0f358637BD;
	setp.leu.f32 	%p15, %f46, 0f00000000;
	mov.b16 	%rs28, 1;
	or.pred  	%p16, %p14, %p15;
	mov.f32 	%f1025, %f1;
	mov.u16 	%rs29, %rs1;
	mov.f32 	%f1026, %f2;
	mov.f32 	%f1027, %f3;
	mov.f32 	%f1028, %f4;
	mov.f32 	%f1029, %f5;
	mov.f32 	%f1030, %f6;
	mov.f32 	%f1031, %f7;
	mov.f32 	%f1032, %f8;
	mov.f32 	%f1033, %f9;
	mov.f32 	%f1034, %f10;
	mov.f32 	%f1035, %f11;
	mov.f32 	%f1036, %f12;
	@%p16 bra 	$L__BB1_29;
$L__BB1_27:
	fma.rn.f32 	%f432, %f1148, %f1024, %f1145;
	fma.rn.f32 	%f433, %f1149, %f1024, %f1146;
	fma.rn.f32 	%f434, %f1150, %f1024, %f1147;
	sub.f32 	%f435, %f432, %f43;
	sub.f32 	%f436, %f433, %f44;
	sub.f32 	%f437, %f434, %f45;
	mul.f32 	%f438, %f436, %f436;
	fma.rn.f32 	%f439, %f435, %f435, %f438;
	fma.rn.f32 	%f440, %f437, %f437, %f439;
	sqrt.rn.f32 	%f441, %f440;
	div.rn.f32 	%f1026, %f435, %f441;
	div.rn.f32 	%f1027, %f436, %f441;
	div.rn.f32 	%f1028, %f437, %f441;
	mov.f32 	%f1025, %f1024;
	mov.u16 	%rs29, %rs28;
	mov.f32 	%f1029, %f49;
	mov.f32 	%f1030, %f50;
	mov.f32 	%f1031, %f51;
	mov.f32 	%f1032, %f52;
	mov.f32 	%f1033, %f53;
	mov.f32 	%f1034, %f46;
	mov.f32 	%f1035, %f54;
	mov.f32 	%f1036, %f55;
	@%p13 bra 	$L__BB1_29;
	neg.f32 	%f1026, %f1026;
	neg.f32 	%f1027, %f1027;
	neg.f32 	%f1028, %f1028;
	mov.f32 	%f1025, %f1024;
	mov.u16 	%rs29, %rs28;
	mov.f32 	%f1029, %f49;
	mov.f32 	%f1030, %f50;
	mov.f32 	%f1031, %f51;
	mov.f32 	%f1032, %f52;
	mov.f32 	%f1033, %f53;
	mov.f32 	%f1034, %f46;
	mov.f32 	%f1035, %f54;
	mov.f32 	%f1036, %f55;
$L__BB1_29:
	setp.geu.f32 	%p18, %f1025, %f1116;
	@%p18 bra 	$L__BB1_31;
	mov.f32 	%f1110, %f1031;
	mov.f32 	%f1111, %f1030;
	mov.f32 	%f1112, %f1029;
	mov.f32 	%f1113, %f1028;
	mov.f32 	%f1114, %f1027;
	mov.f32 	%f1115, %f1026;
	mov.u16 	%rs37, %rs29;
	mov.f32 	%f1116, %f1025;
	mov.f32 	%f1117, %f1032;
	mov.f32 	%f1118, %f1033;
	mov.f32 	%f1119, %f1034;
	mov.f32 	%f1120, %f1035;
	mov.f32 	%f1121, %f1036;
$L__BB1_31:
	ld.global.f32 	%f90, [%rd37];
	ld.global.f32 	%f91, [%rd37+4];
	ld.global.f32 	%f92, [%rd37+8];
	ld.global.f32 	%f442, [%rd37+12];
	ld.global.f32 	%f93, [%rd37+36];
	sub.f32 	%f443, %f1145, %f90;
	sub.f32 	%f444, %f1146, %f91;
	sub.f32 	%f445, %f1147, %f92;
	mul.f32 	%f446, %f1149, %f444;
	fma.rn.f32 	%f447, %f1148, %f443, %f446;
	fma.rn.f32 	%f448, %f1150, %f445, %f447;
	add.f32 	%f94, %f448, %f448;
	mul.f32 	%f449, %f444, %f444;
	fma.rn.f32 	%f450, %f443, %f443, %f449;
	fma.rn.f32 	%f451, %f445, %f445, %f450;
	mul.f32 	%f452, %f442, %f442;
	sub.f32 	%f453, %f451, %f452;
	mul.f32 	%f454, %f453, 0fC0800000;
	fma.rn.f32 	%f95, %f94, %f94, %f454;
	setp.leu.f32 	%p19, %f95, 0f00000000;
	mov.f32 	%f1050, %f1;
	mov.u16 	%rs32, %rs1;
	mov.f32 	%f1051, %f2;
	mov.f32 	%f1052, %f3;
	mov.f32 	%f1053, %f4;
	mov.f32 	%f1054, %f5;
	mov.f32 	%f1055, %f6;
	mov.f32 	%f1056, %f7;
	mov.f32 	%f1057, %f8;
	mov.f32 	%f1058, %f9;
	mov.f32 	%f1059, %f10;
	mov.f32 	%f1060, %f11;
	mov.f32 	%f1061, %f12;
	@%p19 bra 	$L__BB1_36;
	ld.global.f32 	%f96, [%rd37+16];
	ld.global.f32 	%f97, [%rd37+20];
	ld.global.f32 	%f98, [%rd37+24];
	ld.global.f32 	%f99, [%rd37+28];
	ld.global.f32 	%f100, [%rd37+32];
	ld.global.f32 	%f101, [%rd37+40];
	ld.global.f32 	%f102, [%rd37+44];
	sqrt.rn.f32 	%f455, %f95;
	neg.f32 	%f456, %f94;
	sub.f32 	%f457, %f456, %f455;
	mul.f32 	%f1049, %f457, 0f3F000000;
	sub.f32 	%f104, %f455, %f94;
	setp.gt.f32 	%p20, %f1049, 0f358637BD;
	mov.b16 	%rs31, 0;
	@%p20 bra 	$L__BB1_34;
	mul.f32 	%f1049, %f104, 0f3F000000;
	setp.leu.f32 	%p21, %f1049, 0f358637BD;
	setp.leu.f32 	%p22, %f93, 0f00000000;
	mov.b16 	%rs31, 1;
	or.pred  	%p23, %p21, %p22;
	mov.f32 	%f1050, %f1;
	mov.u16 	%rs32, %rs1;
	mov.f32 	%f1051, %f2;
	mov.f32 	%f1052, %f3;
	mov.f32 	%f1053, %f4;
	mov.f32 	%f1054, %f5;
	mov.f32 	%f1055, %f6;
	mov.f32 	%f1056, %f7;
	mov.f32 	%f1057, %f8;
	mov.f32 	%f1058, %f9;
	mov.f32 	%f1059, %f10;
	mov.f32 	%f1060, %f11;
	mov.f32 	%f1061, %f12;
	@%p23 bra 	$L__BB1_36;
$L__BB1_34:
	fma.rn.f32 	%f458, %f1148, %f1049, %f1145;
	fma.rn.f32 	%f459, %f1149, %f1049, %f1146;
	fma.rn.f32 	%f460, %f1150, %f1049, %f1147;
	sub.f32 	%f461, %f458, %f90;
	sub.f32 	%f462, %f459, %f91;
	sub.f32 	%f463, %f460, %f92;
	mul.f32 	%f464, %f462, %f462;
	fma.rn.f32 	%f465, %f461, %f461, %f464;
	fma.rn.f32 	%f466, %f463, %f463, %f465;
	sqrt.rn.f32 	%f467, %f466;
	div.rn.f32 	%f1051, %f461, %f467;
	div.rn.f32 	%f1052, %f462, %f467;
	div.rn.f32 	%f1053, %f463, %f467;
	mov.f32 	%f1050, %f1049;
	mov.u16 	%rs32, %rs31;
	mov.f32 	%f1054, %f96;
	mov.f32 	%f1055, %f97;
	mov.f32 	%f1056, %f98;
	mov.f32 	%f1057, %f99;
	mov.f32 	%f1058, %f100;
	mov.f32 	%f1059, %f93;
	mov.f32 	%f1060, %f101;
	mov.f32 	%f1061, %f102;
	@%p20 bra 	$L__BB1_36;
	neg.f32 	%f1051, %f1051;
	neg.f32 	%f1052, %f1052;
	neg.f32 	%f1053, %f1053;
	mov.f32 	%f1050, %f1049;
	mov.u16 	%rs32, %rs31;
	mov.f32 	%f1054, %f96;
	mov.f32 	%f1055, %f97;
	mov.f32 	%f1056, %f98;
	mov.f32 	%f1057, %f99;
	mov.f32 	%f1058, %f100;
	mov.f32 	%f1059, %f93;
	mov.f32 	%f1060, %f101;
	mov.f32 	%f1061, %f102;
$L__BB1_36:
	setp.geu.f32 	%p25, %f1050, %f1116;
	@%p25 bra 	$L__BB1_38;
	mov.f32 	%f1110, %f1056;
	mov.f32 	%f1111, %f1055;
	mov.f32 	%f1112, %f1054;
	mov.f32 	%f1113, %f1053;
	mov.f32 	%f1114, %f1052;
	mov.f32 	%f1115, %f1051;
	mov.u16 	%rs37, %rs32;
	mov.f32 	%f1116, %f1050;
	mov.f32 	%f1117, %f1057;
	mov.f32 	%f1118, %f1058;
	mov.f32 	%f1119, %f1059;
	mov.f32 	%f1120, %f1060;
	mov.f32 	%f1121, %f1061;
$L__BB1_38:
	add.s32 	%r457, %r457, 2;
	add.s64 	%rd37, %rd37, 96;
	setp.eq.s32 	%p26, %r457, 0;
	@%p26 bra 	$L__BB1_39;
	bra.uni 	$L__BB1_24;
$L__BB1_39:
	ld.param.u32 	%r436, [trace_rays_param_4];
	and.b32  	%r279, %r436, 2147483646;
	cvt.u64.u32 	%rd38, %r279;
$L__BB1_40:
	ld.param.u32 	%r437, [trace_rays_param_4];
	and.b32  	%r280, %r437, 1;
	setp.eq.b32 	%p27, %r280, 1;
	not.pred 	%p28, %p27;
	@%p28 bra 	$L__BB1_6;
	ld.param.u64 	%rd34, [trace_rays_param_2];
	cvta.to.global.u64 	%rd23, %rd34;
	mad.lo.s64 	%rd11, %rd38, 48, %rd23;
	ld.global.f32 	%f332, [%rd11];
	ld.global.f32 	%f333, [%rd11+4];
	ld.global.f32 	%f334, [%rd11+8];
	ld.global.f32 	%f468, [%rd11+12];
	ld.global.f32 	%f335, [%rd11+16];
	ld.global.f32 	%f336, [%rd11+36];
	sub.f32 	%f469, %f1145, %f332;
	sub.f32 	%f470, %f1146, %f333;
	sub.f32 	%f471, %f1147, %f334;
	mul.f32 	%f472, %f1149, %f470;
	fma.rn.f32 	%f473, %f1148, %f469, %f472;
	fma.rn.f32 	%f474, %f1150, %f471, %f473;
	add.f32 	%f337, %f474, %f474;
	mul.f32 	%f475, %f470, %f470;
	fma.rn.f32 	%f476, %f469, %f469, %f475;
	fma.rn.f32 	%f477, %f471, %f471, %f476;
	mul.f32 	%f478, %f468, %f468;
	sub.f32 	%f479, %f477, %f478;
	mul.f32 	%f480, %f479, 0fC0800000;
	fma.rn.f32 	%f338, %f337, %f337, %f480;
	setp.leu.f32 	%p29, %f338, 0f00000000;
	mov.f32 	%f1180, %f1;
	mov.u16 	%rs42, %rs1;
	mov.f32 	%f1181, %f2;
	mov.f32 	%f1182, %f3;
	mov.f32 	%f1183, %f4;
	mov.f32 	%f1184, %f5;
	mov.f32 	%f1185, %f6;
	mov.f32 	%f1186, %f7;
	mov.f32 	%f1187, %f8;
	mov.f32 	%f1188, %f9;
	mov.f32 	%f1189, %f10;
	mov.f32 	%f1190, %f11;
	mov.f32 	%f1191, %f12;
	@%p29 bra 	$L__BB1_46;
	ld.global.f32 	%f339, [%rd11+20];
	ld.global.f32 	%f340, [%rd11+24];
	ld.global.f32 	%f341, [%rd11+28];
	ld.global.f32 	%f342, [%rd11+32];
	ld.global.f32 	%f343, [%rd11+40];
	ld.global.f32 	%f344, [%rd11+44];
	sqrt.rn.f32 	%f481, %f338;
	neg.f32 	%f482, %f337;
	sub.f32 	%f483, %f482, %f481;
	mul.f32 	%f1179, %f483, 0f3F000000;
	sub.f32 	%f346, %f481, %f337;
	setp.gt.f32 	%p30, %f1179, 0f358637BD;
	mov.b16 	%rs41, 0;
	@%p30 bra 	$L__BB1_44;
	mul.f32 	%f1179, %f346, 0f3F000000;
	setp.leu.f32 	%p31, %f1179, 0f358637BD;
	setp.leu.f32 	%p32, %f336, 0f00000000;
	mov.b16 	%rs41, 1;
	or.pred  	%p33, %p31, %p32;
	mov.f32 	%f1180, %f1;
	mov.u16 	%rs42, %rs1;
	mov.f32 	%f1181, %f2;
	mov.f32 	%f1182, %f3;
	mov.f32 	%f1183, %f4;
	mov.f32 	%f1184, %f5;
	mov.f32 	%f1185, %f6;
	mov.f32 	%f1186, %f7;
	mov.f32 	%f1187, %f8;
	mov.f32 	%f1188, %f9;
	mov.f32 	%f1189, %f10;
	mov.f32 	%f1190, %f11;
	mov.f32 	%f1191, %f12;
	@%p33 bra 	$L__BB1_46;
$L__BB1_44:
	fma.rn.f32 	%f484, %f1148, %f1179, %f1145;
	fma.rn.f32 	%f485, %f1149, %f1179, %f1146;
	fma.rn.f32 	%f486, %f1150, %f1179, %f1147;
	sub.f32 	%f487, %f484, %f332;
	sub.f32 	%f488, %f485, %f333;
	sub.f32 	%f489, %f486, %f334;
	mul.f32 	%f490, %f488, %f488;
	fma.rn.f32 	%f491, %f487, %f487, %f490;
	fma.rn.f32 	%f492, %f489, %f489, %f491;
	sqrt.rn.f32 	%f493, %f492;
	div.rn.f32 	%f1181, %f487, %f493;
	div.rn.f32 	%f1182, %f488, %f493;
	div.rn.f32 	%f1183, %f489, %f493;
	mov.f32 	%f1180, %f1179;
	mov.u16 	%rs42, %rs41;
	mov.f32 	%f1184, %f335;
	mov.f32 	%f1185, %f339;
	mov.f32 	%f1186, %f340;
	mov.f32 	%f1187, %f341;
	mov.f32 	%f1188, %f342;
	mov.f32 	%f1189, %f336;
	mov.f32 	%f1190, %f343;
	mov.f32 	%f1191, %f344;
	@%p30 bra 	$L__BB1_46;
	neg.f32 	%f1181, %f1181;
	neg.f32 	%f1182, %f1182;
	neg.f32 	%f1183, %f1183;
	mov.f32 	%f1180, %f1179;
	mov.u16 	%rs42, %rs41;
	mov.f32 	%f1184, %f335;
	mov.f32 	%f1185, %f339;
	mov.f32 	%f1186, %f340;
	mov.f32 	%f1187, %f341;
	mov.f32 	%f1188, %f342;
	mov.f32 	%f1189, %f336;
	mov.f32 	%f1190, %f343;
	mov.f32 	%f1191, %f344;
$L__BB1_46:
	setp.geu.f32 	%p35, %f1180, %f1116;
	@%p35 bra 	$L__BB1_6;
	mov.f32 	%f1110, %f1186;
	mov.f32 	%f1111, %f1185;
	mov.f32 	%f1112, %f1184;
	mov.f32 	%f1113, %f1183;
	mov.f32 	%f1114, %f1182;
	mov.f32 	%f1115, %f1181;
	mov.u16 	%rs37, %rs42;
	mov.f32 	%f1116, %f1180;
	mov.f32 	%f1117, %f1187;
	mov.f32 	%f1118, %f1188;
	mov.f32 	%f1119, %f1189;
	mov.f32 	%f1120, %f1190;
	mov.f32 	%f1121, %f1191;
	bra.uni 	$L__BB1_6;
$L__BB1_48:
	add.f32 	%f1134, %f240, %f240;
	bra.uni 	$L__BB1_50;
$L__BB1_49:
	mov.f32 	%f600, 0f40A00000;
	add.rn.f32 	%f1134, %f240, %f600;
$L__BB1_50:
	mul.f32 	%f601, %f239, %f239;
	mov.f32 	%f602, 0f3F800000;
	sub.f32 	%f603, %f602, %f601;
	fma.rn.f32 	%f604, %f603, %f1134, %f601;
	sub.f32 	%f605, %f602, %f1119;
	mul.f32 	%f606, %f605, %f604;
	shr.u32 	%r291, %r508, 2;
	xor.b32  	%r292, %r291, %r508;
	st.global.v2.u32 	[%rd3+8], {%r21, %r20};
	shl.b32 	%r293, %r19, 4;
	shl.b32 	%r294, %r292, 1;
	xor.b32  	%r295, %r294, %r293;
	xor.b32  	%r296, %r295, %r292;
	xor.b32  	%r504, %r296, %r19;
	st.global.v2.u32 	[%rd3+16], {%r19, %r504};
	add.s32 	%r478, %r503, 362437;
	st.global.v2.u32 	[%rd3], {%r478, %r22};
	add.s32 	%r297, %r504, %r478;
	cvt.rn.f32.u32 	%f607, %r297;
	fma.rn.f32 	%f608, %f607, 0f2F800000, 0f2F000000;
	setp.geu.f32 	%p61, %f608, %f606;
	mov.u32 	%r507, %r19;
	mov.u32 	%r481, %r20;
	mov.u32 	%r482, %r21;
	mov.u32 	%r508, %r22;
	@%p61 bra 	$L__BB1_61;
	mul.f32 	%f609, %f1115, 0f38D1B717;
	mul.f32 	%f610, %f1114, 0f38D1B717;
	mul.f32 	%f611, %f1113, 0f38D1B717;
	sub.f32 	%f1145, %f1145, %f609;
	sub.f32 	%f1146, %f1146, %f610;
	sub.f32 	%f1147, %f1147, %f611;
	mul.f32 	%f612, %f1149, %f1149;
	fma.rn.f32 	%f613, %f1148, %f1148, %f612;
	fma.rn.f32 	%f614, %f1150, %f1150, %f613;
	sqrt.rn.f32 	%f615, %f614;
	div.rn.f32 	%f250, %f1148, %f615;
	div.rn.f32 	%f251, %f1149, %f615;
	div.rn.f32 	%f252, %f1150, %f615;
	mul.f32 	%f616, %f1115, %f1115;
	fma.rn.f32 	%f617, %f1114, %f1114, %f616;
	fma.rn.f32 	%f618, %f1113, %f1113, %f617;
	sqrt.rn.f32 	%f619, %f618;
	div.rn.f32 	%f253, %f1115, %f619;
	div.rn.f32 	%f254, %f1114, %f619;
	div.rn.f32 	%f255, %f1113, %f619;
	mul.f32 	%f620, %f251, %f254;
	fma.rn.f32 	%f621, %f250, %f253, %f620;
	fma.rn.f32 	%f256, %f252, %f255, %f621;
	mul.f32 	%f622, %f238, %f238;
	mul.f32 	%f623, %f256, %f256;
	mov.f32 	%f624, 0f3F800000;
	sub.f32 	%f625, %f624, %f623;
	mul.f32 	%f626, %f622, %f625;
	sub.f32 	%f257, %f624, %f626;
	setp.lt.f32 	%p62, %f257, 0f00000000;
	@%p62 bra 	$L__BB1_60;
	mul.f32 	%f627, %f238, %f256;
	sqrt.rn.f32 	%f628, %f257;
	sub.f32 	%f629, %f627, %f628;
	mul.f32 	%f630, %f253, %f629;
	mul.f32 	%f631, %f254, %f629;
	mul.f32 	%f632, %f255, %f629;
	fma.rn.f32 	%f633, %f238, %f250, %f630;
	fma.rn.f32 	%f634, %f238, %f251, %f631;
	fma.rn.f32 	%f635, %f238, %f252, %f632;
	mul.f32 	%f636, %f634, %f634;
	fma.rn.f32 	%f637, %f633, %f633, %f636;
	fma.rn.f32 	%f638, %f635, %f635, %f637;
	sqrt.rn.f32 	%f639, %f638;
	div.rn.f32 	%f258, %f633, %f639;
	div.rn.f32 	%f259, %f634, %f639;
	div.rn.f32 	%f260, %f635, %f639;
	ld.global.u32 	%r35, [%rd3+24];
	setp.eq.s32 	%p63, %r35, 1;
	@%p63 bra 	$L__BB1_54;
	shr.u32 	%r298, %r22, 2;
	xor.b32  	%r299, %r298, %r22;
	shl.b32 	%r300, %r504, 4;
	shl.b32 	%r301, %r299, 1;
	xor.b32  	%r302, %r301, %r300;
	xor.b32  	%r303, %r302, %r299;
	xor.b32  	%r461, %r303, %r504;
	add.s32 	%r304, %r503, %r461;
	add.s32 	%r305, %r304, 724874;
	shr.u32 	%r306, %r21, 2;
	xor.b32  	%r307, %r306, %r21;
	st.global.v2.u32 	[%rd3+8], {%r19, %r504};
	shl.b32 	%r308, %r461, 4;
	shl.b32 	%r309, %r307, 1;
	xor.b32  	%r310, %r309, %r308;
	xor.b32  	%r311, %r310, %r307;
	xor.b32  	%r460, %r311, %r461;
	st.global.v2.u32 	[%rd3+16], {%r461, %r460};
	add.s32 	%r503, %r503, 1087311;
	st.global.v2.u32 	[%rd3], {%r503, %r20};
	add.s32 	%r312, %r460, %r503;
	cvt.rn.f32.u32 	%f640, %r305;
	fma.rn.f32 	%f641, %f640, 0f2F800000, 0f2F000000;
	cvt.rn.f32.u32 	%f642, %r312;
	fma.rn.f32 	%f643, %f642, 0f30C90FDB, 0f30490FDB;
	setp.lt.f32 	%p64, %f641, 0f00800000;
	mul.f32 	%f644, %f641, 0f4B000000;
	selp.f32 	%f645, %f644, %f641, %p64;
	selp.f32 	%f646, 0fC1B80000, 0f00000000, %p64;
	mov.b32 	%r313, %f645;
	add.s32 	%r314, %r313, -1059760811;
	and.b32  	%r315, %r314, -8388608;
	sub.s32 	%r316, %r313, %r315;
	mov.b32 	%f647, %r316;
	cvt.rn.f32.s32 	%f648, %r315;
	fma.rn.f32 	%f649, %f648, 0f34000000, %f646;
	add.f32 	%f650, %f647, 0fBF800000;
	fma.rn.f32 	%f651, %f650, 0fBE055027, 0f3E1039F6;
	fma.rn.f32 	%f652, %f651, %f650, 0fBDF8CDCC;
	fma.rn.f32 	%f653, %f652, %f650, 0f3E0F2955;
	fma.rn.f32 	%f654, %f653, %f650, 0fBE2AD8B9;
	fma.rn.f32 	%f655, %f654, %f650, 0f3E4CED0B;
	fma.rn.f32 	%f656, %f655, %f650, 0fBE7FFF22;
	fma.rn.f32 	%f657, %f656, %f650, 0f3EAAAA78;
	fma.rn.f32 	%f658, %f657, %f650, 0fBF000000;
	mul.f32 	%f659, %f650, %f658;
	fma.rn.f32 	%f660, %f659, %f650, %f650;
	fma.rn.f32 	%f661, %f649, 0f3F317218, %f660;
	setp.gt.u32 	%p65, %r313, 2139095039;
	fma.rn.f32 	%f662, %f645, 0f7F800000, 0f7F800000;
	selp.f32 	%f663, %f662, %f661, %p65;
	setp.eq.f32 	%p66, %f645, 0f00000000;
	mul.f32 	%f664, %f663, 0fC0000000;
	selp.f32 	%f665, 0f7F800000, %f664, %p66;
	sqrt.rn.f32 	%f666, %f665;
	sin.approx.f32 	%f667, %f643;
	cos.approx.f32 	%f668, %f643;
	mul.f32 	%f1136, %f666, %f667;
	mul.f32 	%f1137, %f666, %f668;
	st.global.f32 	[%rd3+32], %f1137;
	mov.b32 	%r317, 1;
	st.global.u32 	[%rd3+24], %r317;
	mov.u32 	%r507, %r19;
	mov.u32 	%r508, %r20;
	bra.uni 	$L__BB1_55;
$L__BB1_54:
	mov.b32 	%r318, 0;
	st.global.u32 	[%rd3+24], %r318;
	ld.global.f32 	%f1137, [%rd3+32];
	mov.u32 	%r503, %r478;
	mov.u32 	%r460, %r504;
	mov.u32 	%r461, %r19;
	mov.u32 	%r504, %r20;
	mov.u32 	%r507, %r21;
	mov.u32 	%r508, %r22;
	mov.f32 	%f1136, %f1137;
$L__BB1_55:
	setp.ne.s32 	%p67, %r35, 1;
	mov.u32 	%r466, %r460;
	mov.u32 	%r467, %r461;
	mov.u32 	%r468, %r504;
	mov.f32 	%f1138, %f1137;
	@%p67 bra 	$L__BB1_57;
	shr.u32 	%r319, %r508, 2;
	xor.b32  	%r320, %r319, %r508;
	shl.b32 	%r321, %r460, 4;
	shl.b32 	%r322, %r320, 1;
	xor.b32  	%r323, %r322, %r321;
	xor.b32  	%r324, %r323, %r320;
	xor.b32  	%r467, %r324, %r460;
	add.s32 	%r325, %r503, %r467;
	add.s32 	%r326, %r325, 362437;
	shr.u32 	%r327, %r507, 2;
	xor.b32  	%r328, %r327, %r507;
	st.global.v2.u32 	[%rd3+8], {%r461, %r460};
	shl.b32 	%r329, %r467, 4;
	shl.b32 	%r330, %r328, 1;
	xor.b32  	%r331, %r330, %r329;
	xor.b32  	%r332, %r331, %r328;
	xor.b32  	%r466, %r332, %r467;
	st.global.v2.u32 	[%rd3+16], {%r467, %r466};
	add.s32 	%r503, %r503, 724874;
	st.global.v2.u32 	[%rd3], {%r503, %r504};
	add.s32 	%r333, %r466, %r503;
	cvt.rn.f32.u32 	%f669, %r326;
	fma.rn.f32 	%f670, %f669, 0f2F800000, 0f2F000000;
	cvt.rn.f32.u32 	%f671, %r333;
	fma.rn.f32 	%f672, %f671, 0f30C90FDB, 0f30490FDB;
	setp.lt.f32 	%p68, %f670, 0f00800000;
	mul.f32 	%f673, %f670, 0f4B000000;
	selp.f32 	%f674, %f673, %f670, %p68;
	selp.f32 	%f675, 0fC1B80000, 0f00000000, %p68;
	mov.b32 	%r334, %f674;
	add.s32 	%r335, %r334, -1059760811;
	and.b32  	%r336, %r335, -8388608;
	sub.s32 	%r337, %r334, %r336;
	mov.b32 	%f676, %r337;
	cvt.rn.f32.s32 	%f677, %r336;
	fma.rn.f32 	%f678, %f677, 0f34000000, %f675;
	add.f32 	%f679, %f676, 0fBF800000;
	fma.rn.f32 	%f680, %f679, 0fBE055027, 0f3E1039F6;
	fma.rn.f32 	%f681, %f680, %f679, 0fBDF8CDCC;
	fma.rn.f32 	%f682, %f681, %f679, 0f3E0F2955;
	fma.rn.f32 	%f683, %f682, %f679, 0fBE2AD8B9;
	fma.rn.f32 	%f684, %f683, %f679, 0f3E4CED0B;
	fma.rn.f32 	%f685, %f684, %f679, 0fBE7FFF22;
	fma.rn.f32 	%f686, %f685, %f679, 0f3EAAAA78;
	fma.rn.f32 	%f687, %f686, %f679, 0fBF000000;
	mul.f32 	%f688, %f679, %f687;
	fma.rn.f32 	%f689, %f688, %f679, %f679;
	fma.rn.f32 	%f690, %f678, 0f3F317218, %f689;
	setp.gt.u32 	%p69, %r334, 2139095039;
	fma.rn.f32 	%f691, %f674, 0f7F800000, 0f7F800000;
	selp.f32 	%f692, %f691, %f690, %p69;
	setp.eq.f32 	%p70, %f674, 0f00000000;
	mul.f32 	%f693, %f692, 0fC0000000;
	selp.f32 	%f694, 0f7F800000, %f693, %p70;
	sqrt.rn.f32 	%f695, %f694;
	sin.approx.f32 	%f696, %f672;
	cos.approx.f32 	%f697, %f672;
	mul.f32 	%f1138, %f695, %f696;
	mul.f32 	%f1137, %f695, %f697;
	st.global.f32 	[%rd3+32], %f1137;
	mov.u32 	%r468, %r460;
	mov.u32 	%r507, %r461;
	mov.u32 	%r508, %r504;
$L__BB1_57:
	setp.eq.s32 	%p71, %r35, 1;
	mov.b32 	%r471, 0;
	mov.u32 	%r504, %r466;
	mov.u32 	%r505, %r467;
	mov.u32 	%r506, %r468;
	@%p71 bra 	$L__BB1_59;
	shr.u32 	%r340, %r508, 2;
	xor.b32  	%r341, %r340, %r508;
	shl.b32 	%r342, %r466, 4;
	shl.b32 	%r343, %r341, 1;
	xor.b32  	%r344, %r343, %r342;
	xor.b32  	%r345, %r344, %r341;
	xor.b32  	%r505, %r345, %r466;
	add.s32 	%r346, %r503, %r505;
	add.s32 	%r347, %r346, 362437;
	shr.u32 	%r348, %r507, 2;
	xor.b32  	%r349, %r348, %r507;
	st.global.v2.u32 	[%rd3+8], {%r467, %r466};
	shl.b32 	%r350, %r505, 4;
	shl.b32 	%r351, %r349, 1;
	xor.b32  	%r352, %r351, %r350;
	xor.b32  	%r353, %r352, %r349;
	xor.b32  	%r504, %r353, %r505;
	st.global.v2.u32 	[%rd3+16], {%r505, %r504};
	add.s32 	%r503, %r503, 724874;
	st.global.v2.u32 	[%rd3], {%r503, %r468};
	add.s32 	%r354, %r504, %r503;
	cvt.rn.f32.u32 	%f698, %r347;
	fma.rn.f32 	%f699, %f698, 0f2F800000, 0f2F000000;
	cvt.rn.f32.u32 	%f700, %r354;
	fma.rn.f32 	%f701, %f700, 0f30C90FDB, 0f30490FDB;
	setp.lt.f32 	%p72, %f699, 0f00800000;
	mul.f32 	%f702, %f699, 0f4B000000;
	selp.f32 	%f703, %f702, %f699, %p72;
	selp.f32 	%f704, 0fC1B80000, 0f00000000, %p72;
	mov.b32 	%r355, %f703;
	add.s32 	%r356, %r355, -1059760811;
	and.b32  	%r357, %r356, -8388608;
	sub.s32 	%r358, %r355, %r357;
	mov.b32 	%f705, %r358;
	cvt.rn.f32.s32 	%f706, %r357;
	fma.rn.f32 	%f707, %f706, 0f34000000, %f704;
	add.f32 	%f708, %f705, 0fBF800000;
	fma.rn.f32 	%f709, %f708, 0fBE055027, 0f3E1039F6;
	fma.rn.f32 	%f710, %f709, %f708, 0fBDF8CDCC;
	fma.rn.f32 	%f711, %f710, %f708, 0f3E0F2955;
	fma.rn.f32 	%f712, %f711, %f708, 0fBE2AD8B9;
	fma.rn.f32 	%f713, %f712, %f708, 0f3E4CED0B;
	fma.rn.f32 	%f714, %f713, %f708, 0fBE7FFF22;
	fma.rn.f32 	%f715, %f714, %f708, 0f3EAAAA78;
	fma.rn.f32 	%f716, %f715, %f708, 0fBF000000;
	mul.f32 	%f717, %f708, %f716;
	fma.rn.f32 	%f718, %f717, %f708, %f708;
	fma.rn.f32 	%f719, %f707, 0f3F317218, %f718;
	setp.gt.u32 	%p73, %r355, 2139095039;
	fma.rn.f32 	%f720, %f703, 0f7F800000, 0f7F800000;
	selp.f32 	%f721, %f720, %f719, %p73;
	setp.eq.f32 	%p74, %f703, 0f00000000;
	mul.f32 	%f722, %f721, 0fC0000000;
	selp.f32 	%f723, 0f7F800000, %f722, %p74;
	sqrt.rn.f32 	%f724, %f723;
	sin.approx.f32 	%f725, %f701;
	cos.approx.f32 	%f726, %f701;
	mul.f32 	%f1137, %f724, %f725;
	mul.f32 	%f727, %f724, %f726;
	st.global.f32 	[%rd3+32], %f727;
	mov.b32 	%r471, 1;
	mov.u32 	%r506, %r466;
	mov.u32 	%r507, %r467;
	mov.u32 	%r508, %r468;
$L__BB1_59:
	st.global.u32 	[%rd3+24], %r471;
	add.f32 	%f728, %f253, %f1136;
	add.f32 	%f729, %f254, %f1138;
	add.f32 	%f730, %f255, %f1137;
	mul.f32 	%f731, %f729, %f729;
	fma.rn.f32 	%f732, %f728, %f728, %f731;
	fma.rn.f32 	%f733, %f730, %f730, %f732;
	sqrt.rn.f32 	%f734, %f733;
	div.rn.f32 	%f735, %f728, %f734;
	div.rn.f32 	%f736, %f729, %f734;
	div.rn.f32 	%f737, %f730, %f734;
	mul.f32 	%f738, %f254, %f736;
	fma.rn.f32 	%f739, %f253, %f735, %f738;
	fma.rn.f32 	%f740, %f255, %f737, %f739;
	setp.lt.f32 	%p75, %f740, 0f00000000;
	neg.f32 	%f741, %f735;
	neg.f32 	%f742, %f736;
	neg.f32 	%f743, %f737;
	selp.f32 	%f744, %f741, %f735, %p75;
	selp.f32 	%f745, %f742, %f736, %p75;
	selp.f32 	%f746, %f743, %f737, %p75;
	mov.f32 	%f747, 0f3F800000;
	sub.f32 	%f748, %f747, %f1120;
	mul.f32 	%f749, %f1120, %f744;
	mul.f32 	%f750, %f1120, %f745;
	mul.f32 	%f751, %f1120, %f746;
	fma.rn.f32 	%f752, %f748, %f258, %f749;
	fma.rn.f32 	%f753, %f748, %f259, %f750;
	fma.rn.f32 	%f754, %f748, %f260, %f751;
	mul.f32 	%f755, %f753, %f753;
	fma.rn.f32 	%f756, %f752, %f752, %f755;
	fma.rn.f32 	%f757, %f754, %f754, %f756;
	sqrt.rn.f32 	%f758, %f757;
	div.rn.f32 	%f1148, %f752, %f758;
	div.rn.f32 	%f1149, %f753, %f758;
	div.rn.f32 	%f1150, %f754, %f758;
	bra.uni 	$L__BB1_69;
$L__BB1_60:
	add.f32 	%f759, %f256, %f256;
	mul.f32 	%f760, %f253, %f759;
	mul.f32 	%f761, %f254, %f759;
	mul.f32 	%f762, %f255, %f759;
	sub.f32 	%f1148, %f250, %f760;
	sub.f32 	%f1149, %f251, %f761;
	sub.f32 	%f1150, %f252, %f762;
	mov.u32 	%r503, %r478;
	mov.u32 	%r505, %r19;
	mov.u32 	%r506, %r20;
	mov.u32 	%r507, %r21;
	mov.u32 	%r508, %r22;
	bra.uni 	$L__BB1_69;
$L__BB1_61:
	ld.global.u32 	%r70, [%rd3+24];
	setp.eq.s32 	%p76, %r70, 1;
	@%p76 bra 	$L__BB1_63;
	shr.u32 	%r359, %r508, 2;
	xor.b32  	%r360, %r359, %r508;
	shl.b32 	%r361, %r504, 4;
	shl.b32 	%r362, %r360, 1;
	xor.b32  	%r363, %r362, %r361;
	xor.b32  	%r364, %r363, %r360;
	xor.b32  	%r486, %r364, %r504;
	add.s32 	%r365, %r478, %r486;
	add.s32 	%r366, %r365, 362437;
	shr.u32 	%r367, %r482, 2;
	xor.b32  	%r368, %r367, %r482;
	st.global.v2.u32 	[%rd3+8], {%r507, %r504};
	shl.b32 	%r369, %r486, 4;
	shl.b32 	%r370, %r368, 1;
	xor.b32  	%r371, %r370, %r369;
	xor.b32  	%r372, %r371, %r368;
	xor.b32  	%r485, %r372, %r486;
	st.global.v2.u32 	[%rd3+16], {%r486, %r485};
	add.s32 	%r503, %r478, 724874;
	st.global.v2.u32 	[%rd3], {%r503, %r481};
	add.s32 	%r373, %r485, %r503;
	cvt.rn.f32.u32 	%f763, %r366;
	fma.rn.f32 	%f764, %f763, 0f2F800000, 0f2F000000;
	cvt.rn.f32.u32 	%f765, %r373;
	fma.rn.f32 	%f766, %f765, 0f30C90FDB, 0f30490FDB;
	setp.lt.f32 	%p77, %f764, 0f00800000;
	mul.f32 	%f767, %f764, 0f4B000000;
	selp.f32 	%f768, %f767, %f764, %p77;
	selp.f32 	%f769, 0fC1B80000, 0f00000000, %p77;
	mov.b32 	%r374, %f768;
	add.s32 	%r375, %r374, -1059760811;
	and.b32  	%r376, %r375, -8388608;
	sub.s32 	%r377, %r374, %r376;
	mov.b32 	%f770, %r377;
	cvt.rn.f32.s32 	%f771, %r376;
	fma.rn.f32 	%f772, %f771, 0f34000000, %f769;
	add.f32 	%f773, %f770, 0fBF800000;
	fma.rn.f32 	%f774, %f773, 0fBE055027, 0f3E1039F6;
	fma.rn.f32 	%f775, %f774, %f773, 0fBDF8CDCC;
	fma.rn.f32 	%f776, %f775, %f773, 0f3E0F2955;
	fma.rn.f32 	%f777, %f776, %f773, 0fBE2AD8B9;
	fma.rn.f32 	%f778, %f777, %f773, 0f3E4CED0B;
	fma.rn.f32 	%f779, %f778, %f773, 0fBE7FFF22;
	fma.rn.f32 	%f780, %f779, %f773, 0f3EAAAA78;
	fma.rn.f32 	%f781, %f780, %f773, 0fBF000000;
	mul.f32 	%f782, %f773, %f781;
	fma.rn.f32 	%f783, %f782, %f773, %f773;
	fma.rn.f32 	%f784, %f772, 0f3F317218, %f783;
	setp.gt.u32 	%p78, %r374, 2139095039;
	fma.rn.f32 	%f785, %f768, 0f7F800000, 0f7F800000;
	selp.f32 	%f786, %f785, %f784, %p78;
	setp.eq.f32 	%p79, %f768, 0f00000000;
	mul.f32 	%f787, %f786, 0fC0000000;
	selp.f32 	%f788, 0f7F800000, %f787, %p79;
	sqrt.rn.f32 	%f789, %f788;
	sin.approx.f32 	%f790, %f766;
	cos.approx.f32 	%f791, %f766;
	mul.f32 	%f1141, %f789, %f790;
	mul.f32 	%f1142, %f789, %f791;
	st.global.f32 	[%rd3+32], %f1142;
	mov.b32 	%r378, 1;
	st.global.u32 	[%rd3+24], %r378;
	mov.u32 	%r508, %r481;
	bra.uni 	$L__BB1_64;
$L__BB1_63:
	mov.b32 	%r379, 0;
	st.global.u32 	[%rd3+24], %r379;
	ld.global.f32 	%f1142, [%rd3+32];
	mov.u32 	%r503, %r478;
	mov.u32 	%r485, %r504;
	mov.u32 	%r486, %r507;
	mov.u32 	%r504, %r481;
	mov.u32 	%r507, %r482;
	mov.f32 	%f1141, %f1142;
$L__BB1_64:
	setp.ne.s32 	%p80, %r70, 1;
	mov.u32 	%r491, %r485;
	mov.u32 	%r492, %r486;
	mov.u32 	%r493, %r504;
	mov.f32 	%f1143, %f1142;
	@%p80 bra 	$L__BB1_66;
	shr.u32 	%r380, %r508, 2;
	xor.b32  	%r381, %r380, %r508;
	shl.b32 	%r382, %r485, 4;
	shl.b32 	%r383, %r381, 1;
	xor.b32  	%r384, %r383, %r382;
	xor.b32  	%r385, %r384, %r381;
	xor.b32  	%r492, %r385, %r485;
	add.s32 	%r386, %r503, %r492;
	add.s32 	%r387, %r386, 362437;
	shr.u32 	%r388, %r507, 2;
	xor.b32  	%r389, %r388, %r507;
	st.global.v2.u32 	[%rd3+8], {%r486, %r485};
	shl.b32 	%r390, %r492, 4;
	shl.b32 	%r391, %r389, 1;
	xor.b32  	%r392, %r391, %r390;
	xor.b32  	%r393, %r392, %r389;
	xor.b32  	%r491, %r393, %r492;
	st.global.v2.u32 	[%rd3+16], {%r492, %r491};
	add.s32 	%r503, %r503, 724874;
	st.global.v2.u32 	[%rd3], {%r503, %r504};
	add.s32 	%r394, %r491, %r503;
	cvt.rn.f32.u32 	%f792, %r387;
	fma.rn.f32 	%f793, %f792, 0f2F800000, 0f2F000000;
	cvt.rn.f32.u32 	%f794, %r394;
	fma.rn.f32 	%f795, %f794, 0f30C90FDB, 0f30490FDB;
	setp.lt.f32 	%p81, %f793, 0f00800000;
	mul.f32 	%f796, %f793, 0f4B000000;
	selp.f32 	%f797, %f796, %f793, %p81;
	selp.f32 	%f798, 0fC1B80000, 0f00000000, %p81;
	mov.b32 	%r395, %f797;
	add.s32 	%r396, %r395, -1059760811;
	and.b32  	%r397, %r396, -8388608;
	sub.s32 	%r398, %r395, %r397;
	mov.b32 	%f799, %r398;
	cvt.rn.f32.s32 	%f800, %r397;
	fma.rn.f32 	%f801, %f800, 0f34000000, %f798;
	add.f32 	%f802, %f799, 0fBF800000;
	fma.rn.f32 	%f803, %f802, 0fBE055027, 0f3E1039F6;
	fma.rn.f32 	%f804, %f803, %f802, 0fBDF8CDCC;
	fma.rn.f32 	%f805, %f804, %f802, 0f3E0F2955;
	fma.rn.f32 	%f806, %f805, %f802, 0fBE2AD8B9;
	fma.rn.f32 	%f807, %f806, %f802, 0f3E4CED0B;
	fma.rn.f32 	%f808, %f807, %f802, 0fBE7FFF22;
	fma.rn.f32 	%f809, %f808, %f802, 0f3EAAAA78;
	fma.rn.f32 	%f810, %f809, %f802, 0fBF000000;
	mul.f32 	%f811, %f802, %f810;
	fma.rn.f32 	%f812, %f811, %f802, %f802;
	fma.rn.f32 	%f813, %f801, 0f3F317218, %f812;
	setp.gt.u32 	%p82, %r395, 2139095039;
	fma.rn.f32 	%f814, %f797, 0f7F800000, 0f7F800000;
	selp.f32 	%f815, %f814, %f813, %p82;
	setp.eq.f32 	%p83, %f797, 0f00000000;
	mul.f32 	%f816, %f815, 0fC0000000;
	selp.f32 	%f817, 0f7F800000, %f816, %p83;
	sqrt.rn.f32 	%f818, %f817;
	sin.approx.f32 	%f819, %f795;
	cos.approx.f32 	%f820, %f795;
	mul.f32 	%f1143, %f818, %f819;
	mul.f32 	%f1142, %f818, %f820;
	st.global.f32 	[%rd3+32], %f1142;
	mov.u32 	%r493, %r485;
	mov.u32 	%r507, %r486;
	mov.u32 	%r508, %r504;
$L__BB1_66:
	setp.eq.s32 	%p84, %r70, 1;
	mov.b32 	%r496, 0;
	mov.u32 	%r504, %r491;
	mov.u32 	%r505, %r492;
	mov.u32 	%r506, %r493;
	@%p84 bra 	$L__BB1_68;
	shr.u32 	%r401, %r508, 2;
	xor.b32  	%r402, %r401, %r508;
	shl.b32 	%r403, %r491, 4;
	shl.b32 	%r404, %r402, 1;
	xor.b32  	%r405, %r404, %r403;
	xor.b32  	%r406, %r405, %r402;
	xor.b32  	%r505, %r406, %r491;
	add.s32 	%r407, %r503, %r505;
	add.s32 	%r408, %r407, 362437;
	shr.u32 	%r409, %r507, 2;
	xor.b32  	%r410, %r409, %r507;
	st.global.v2.u32 	[%rd3+8], {%r492, %r491};
	shl.b32 	%r411, %r505, 4;
	shl.b32 	%r412, %r410, 1;
	xor.b32  	%r413, %r412, %r411;
	xor.b32  	%r414, %r413, %r410;
	xor.b32  	%r504, %r414, %r505;
	st.global.v2.u32 	[%rd3+16], {%r505, %r504};
	add.s32 	%r503, %r503, 724874;
	st.global.v2.u32 	[%rd3], {%r503, %r493};
	add.s32 	%r415, %r504, %r503;
	cvt.rn.f32.u32 	%f821, %r408;
	fma.rn.f32 	%f822, %f821, 0f2F800000, 0f2F000000;
	cvt.rn.f32.u32 	%f823, %r415;
	fma.rn.f32 	%f824, %f823, 0f30C90FDB, 0f30490FDB;
	setp.lt.f32 	%p85, %f822, 0f00800000;
	mul.f32 	%f825, %f822, 0f4B000000;
	selp.f32 	%f826, %f825, %f822, %p85;
	selp.f32 	%f827, 0fC1B80000, 0f00000000, %p85;
	mov.b32 	%r416, %f826;
	add.s32 	%r417, %r416, -1059760811;
	and.b32  	%r418, %r417, -8388608;
	sub.s32 	%r419, %r416, %r418;
	mov.b32 	%f828, %r419;
	cvt.rn.f32.s32 	%f829, %r418;
	fma.rn.f32 	%f830, %f829, 0f34000000, %f827;
	add.f32 	%f831, %f828, 0fBF800000;
	fma.rn.f32 	%f832, %f831, 0fBE055027, 0f3E1039F6;
	fma.rn.f32 	%f833, %f832, %f831, 0fBDF8CDCC;
	fma.rn.f32 	%f834, %f833, %f831, 0f3E0F2955;
	fma.rn.f32 	%f835, %f834, %f831, 0fBE2AD8B9;
	fma.rn.f32 	%f836, %f835, %f831, 0f3E4CED0B;
	fma.rn.f32 	%f837, %f836, %f831, 0fBE7FFF22;
	fma.rn.f32 	%f838, %f837, %f831, 0f3EAAAA78;
	fma.rn.f32 	%f839, %f838, %f831, 0fBF000000;
	mul.f32 	%f840, %f831, %f839;
	fma.rn.f32 	%f841, %f840, %f831, %f831;
	fma.rn.f32 	%f842, %f830, 0f3F317218, %f841;
	setp.gt.u32 	%p86, %r416, 2139095039;
	fma.rn.f32 	%f843, %f826, 0f7F800000, 0f7F800000;
	selp.f32 	%f844, %f843, %f842, %p86;
	setp.eq.f32 	%p87, %f826, 0f00000000;
	mul.f32 	%f845, %f844, 0fC0000000;
	selp.f32 	%f846, 0f7F800000, %f845, %p87;
	sqrt.rn.f32 	%f847, %f846;
	sin.approx.f32 	%f848, %f824;
	cos.approx.f32 	%f849, %f824;
	mul.f32 	%f1142, %f847, %f848;
	mul.f32 	%f850, %f847, %f849;
	st.global.f32 	[%rd3+32], %f850;
	mov.b32 	%r496, 1;
	mov.u32 	%r506, %r491;
	mov.u32 	%r507, %r492;
	mov.u32 	%r508, %r493;
$L__BB1_68:
	st.global.u32 	[%rd3+24], %r496;
	add.f32 	%f851, %f1115, %f1141;
	add.f32 	%f852, %f1114, %f1143;
	add.f32 	%f853, %f1113, %f1142;
	mul.f32 	%f854, %f852, %f852;
	fma.rn.f32 	%f855, %f851, %f851, %f854;
	fma.rn.f32 	%f856, %f853, %f853, %f855;
	sqrt.rn.f32 	%f857, %f856;
	div.rn.f32 	%f858, %f851, %f857;
	div.rn.f32 	%f859, %f852, %f857;
	div.rn.f32 	%f860, %f853, %f857;
	mul.f32 	%f861, %f1114, %f859;
	fma.rn.f32 	%f862, %f1115, %f858, %f861;
	fma.rn.f32 	%f863, %f1113, %f860, %f862;
	setp.lt.f32 	%p88, %f863, 0f00000000;
	neg.f32 	%f864, %f858;
	neg.f32 	%f865, %f859;
	neg.f32 	%f866, %f860;
	selp.f32 	%f867, %f864, %f858, %p88;
	selp.f32 	%f868, %f865, %f859, %p88;
	selp.f32 	%f869, %f866, %f860, %p88;
	mul.f32 	%f870, %f1148, %f1115;
	fma.rn.f32 	%f871, %f1149, %f1114, %f870;
	fma.rn.f32 	%f872, %f1150, %f1113, %f871;
	add.f32 	%f873, %f872, %f872;
	mul.f32 	%f874, %f1115, %f873;
	mul.f32 	%f875, %f1114, %f873;
	mul.f32 	%f876, %f1113, %f873;
	sub.f32 	%f877, %f1148, %f874;
	sub.f32 	%f878, %f1149, %f875;
	sub.f32 	%f879, %f1150, %f876;
	mov.f32 	%f880, 0f3F800000;
	sub.f32 	%f881, %f880, %f1118;
	mul.f32 	%f882, %f881, %f867;
	mul.f32 	%f883, %f881, %f868;
	mul.f32 	%f884, %f881, %f869;
	fma.rn.f32 	%f885, %f1118, %f877, %f882;
	fma.rn.f32 	%f886, %f1118, %f878, %f883;
	fma.rn.f32 	%f887, %f1118, %f879, %f884;
	mul.f32 	%f888, %f886, %f886;
	fma.rn.f32 	%f889, %f885, %f885, %f888;
	fma.rn.f32 	%f890, %f887, %f887, %f889;
	sqrt.rn.f32 	%f891, %f890;
	div.rn.f32 	%f1148, %f885, %f891;
	div.rn.f32 	%f1149, %f886, %f891;
	div.rn.f32 	%f1150, %f887, %f891;
$L__BB1_69:
	ld.param.u32 	%r439, [trace_rays_param_6];
	add.s32 	%r456, %r456, 1;
	setp.eq.s32 	%p89, %r456, %r439;
	mov.f32 	%f1117, 0f00000000;
	@%p89 bra 	$L__BB1_71;
	bra.uni 	$L__BB1_5;
$L__BB1_70:
	ld.const.f32 	%f894, [SKY_COLOR];
	mul.f32 	%f1151, %f1151, %f894;
	ld.const.f32 	%f895, [SKY_COLOR+4];
	mul.f32 	%f1152, %f1152, %f895;
	ld.const.f32 	%f896, [SKY_COLOR+8];
	mul.f32 	%f1153, %f1153, %f896;
	mov.f32 	%f1117, 0f3F000000;
	mov.u32 	%r504, %r19;
	mov.u32 	%r505, %r20;
	mov.u32 	%r506, %r21;
	mov.u32 	%r507, %r22;
$L__BB1_71:
	fma.rn.f32 	%f1194, %f1151, %f1117, %f1194;
	fma.rn.f32 	%f1193, %f1152, %f1117, %f1193;
	fma.rn.f32 	%f1192, %f1153, %f1117, %f1192;
	add.s32 	%r449, %r449, 1;
	setp.eq.s32 	%p90, %r449, %r139;
	@%p90 bra 	$L__BB1_83;
	bra.uni 	$L__BB1_4;
$L__BB1_72:
	ld.param.u32 	%r434, [trace_rays_param_4];
	setp.eq.s32 	%p11, %r434, 1;
	mov.b64 	%rd38, 0;
	mov.f32 	%f1121, %f12;
	mov.f32 	%f1120, %f11;
	mov.f32 	%f1119, %f10;
	mov.f32 	%f1118, %f9;
	mov.f32 	%f1117, %f8;
	mov.f32 	%f1116, %f1;
	mov.u16 	%rs37, %rs1;
	mov.f32 	%f1115, %f2;
	mov.f32 	%f1114, %f3;
	mov.f32 	%f1113, %f4;
	mov.f32 	%f1112, %f5;
	mov.f32 	%f1111, %f6;
	mov.f32 	%f1110, %f7;
	@%p11 bra 	$L__BB1_40;
	ld.param.u32 	%r435, [trace_rays_param_4];
	ld.param.u64 	%rd33, [trace_rays_param_2];
	and.b32  	%r278, %r435, 2147483646;
	neg.s32 	%r457, %r278;
	cvta.to.global.u64 	%rd22, %rd33;
	add.s64 	%rd37, %rd22, 48;
	mov.f32 	%f1121, %f12;
	mov.f32 	%f1120, %f11;
	mov.f32 	%f1119, %f10;
	mov.f32 	%f1118, %f9;
	mov.f32 	%f1117, %f8;
	mov.f32 	%f1116, %f1;
	mov.u16 	%rs37, %rs1;
	mov.f32 	%f1115, %f2;
	mov.f32 	%f1114, %f3;
	mov.f32 	%f1113, %f4;
	mov.f32 	%f1112, %f5;
	mov.f32 	%f1111, %f6;
	mov.f32 	%f1110, %f7;
	bra.uni 	$L__BB1_24;
$L__BB1_74:
	and.b32  	%r114, %r139, 3;
	setp.lt.u32 	%p4, %r139, 4;
	@%p4 bra 	$L__BB1_78;
	and.b32  	%r115, %r139, 2147483644;
	ld.global.v2.u32 	{%r515, %r520}, [%rd3];
	ld.global.v2.u32 	{%r519, %r518}, [%rd3+8];
	ld.global.v2.u32 	{%r517, %r516}, [%rd3+16];
	mov.b32 	%r521, 0;
$L__BB1_76:
	.pragma "nounroll";
	shr.u32 	%r149, %r520, 2;
	xor.b32  	%r150, %r149, %r520;
	shl.b32 	%r151, %r516, 4;
	shl.b32 	%r152, %r150, 1;
	xor.b32  	%r153, %r152, %r151;
	xor.b32  	%r154, %r153, %r150;
	xor.b32  	%r155, %r154, %r516;
	shr.u32 	%r156, %r519, 2;
	xor.b32  	%r157, %r156, %r519;
	shl.b32 	%r158, %r155, 4;
	shl.b32 	%r159, %r157, 1;
	xor.b32  	%r160, %r159, %r158;
	xor.b32  	%r161, %r160, %r157;
	xor.b32  	%r162, %r161, %r155;
	shr.u32 	%r163, %r518, 2;
	xor.b32  	%r164, %r163, %r518;
	shl.b32 	%r165, %r162, 4;
	shl.b32 	%r166, %r164, 1;
	xor.b32  	%r167, %r166, %r165;
	xor.b32  	%r168, %r167, %r164;
	xor.b32  	%r169, %r168, %r162;
	shr.u32 	%r170, %r517, 2;
	xor.b32  	%r171, %r170, %r517;
	shl.b32 	%r172, %r169, 4;
	shl.b32 	%r173, %r171, 1;
	xor.b32  	%r174, %r173, %r172;
	xor.b32  	%r175, %r174, %r171;
	xor.b32  	%r520, %r175, %r169;
	shr.u32 	%r176, %r516, 2;
	xor.b32  	%r177, %r176, %r516;
	shl.b32 	%r178, %r520, 4;
	shl.b32 	%r179, %r177, 1;
	xor.b32  	%r180, %r179, %r178;
	xor.b32  	%r181, %r180, %r177;
	xor.b32  	%r519, %r181, %r520;
	shr.u32 	%r182, %r155, 2;
	xor.b32  	%r183, %r182, %r155;
	shl.b32 	%r184, %r519, 4;
	shl.b32 	%r185, %r183, 1;
	xor.b32  	%r186, %r185, %r184;
	xor.b32  	%r187, %r186, %r183;
	xor.b32  	%r518, %r187, %r519;
	shr.u32 	%r188, %r162, 2;
	xor.b32  	%r189, %r188, %r162;
	shl.b32 	%r190, %r518, 4;
	shl.b32 	%r191, %r189, 1;
	xor.b32  	%r192, %r191, %r190;
	xor.b32  	%r193, %r192, %r189;
	xor.b32  	%r517, %r193, %r518;
	shr.u32 	%r194, %r169, 2;
	xor.b32  	%r195, %r194, %r169;
	shl.b32 	%r196, %r517, 4;
	shl.b32 	%r197, %r195, 1;
	xor.b32  	%r198, %r197, %r196;
	xor.b32  	%r199, %r198, %r195;
	xor.b32  	%r516, %r199, %r517;
	add.s32 	%r515, %r515, 2899496;
	add.s32 	%r521, %r521, 4;
	setp.ne.s32 	%p5, %r521, %r115;
	@%p5 bra 	$L__BB1_76;
	st.global.v2.u32 	[%rd3+8], {%r519, %r518};
	st.global.v2.u32 	[%rd3+16], {%r517, %r516};
	st.global.v2.u32 	[%rd3], {%r515, %r520};
$L__BB1_78:
	setp.eq.s32 	%p6, %r114, 0;
	@%p6 bra 	$L__BB1_83;
	setp.eq.s32 	%p7, %r114, 1;
	@%p7 bra 	$L__BB1_81;
	ld.global.v2.u32 	{%r200, %r201}, [%rd3];
	shr.u32 	%r202, %r201, 2;
	xor.b32  	%r203, %r202, %r201;
	ld.global.v2.u32 	{%r204, %r205}, [%rd3+8];
	ld.global.v2.u32 	{%r206, %r207}, [%rd3+16];
	shl.b32 	%r208, %r207, 4;
	shl.b32 	%r209, %r203, 1;
	xor.b32  	%r210, %r209, %r208;
	xor.b32  	%r211, %r210, %r203;
	xor.b32  	%r212, %r211, %r207;
	shr.u32 	%r213, %r204, 2;
	xor.b32  	%r214, %r213, %r204;
	shl.b32 	%r215, %r212, 4;
	shl.b32 	%r216, %r214, 1;
	xor.b32  	%r217, %r216, %r215;
	xor.b32  	%r218, %r217, %r214;
	xor.b32  	%r219, %r218, %r212;
	shr.u32 	%r220, %r205, 2;
	xor.b32  	%r221, %r220, %r205;
	shl.b32 	%r222, %r219, 4;
	shl.b32 	%r223, %r221, 1;
	xor.b32  	%r224, %r223, %r222;
	xor.b32  	%r225, %r224, %r221;
	xor.b32  	%r226, %r225, %r219;
	shr.u32 	%r227, %r206, 2;
	xor.b32  	%r228, %r227, %r206;
	st.global.v2.u32 	[%rd3+8], {%r212, %r219};
	shl.b32 	%r229, %r226, 4;
	shl.b32 	%r230, %r228, 1;
	xor.b32  	%r231, %r230, %r229;
	xor.b32  	%r232, %r231, %r228;
	xor.b32  	%r233, %r232, %r226;
	st.global.v2.u32 	[%rd3+16], {%r226, %r233};
	add.s32 	%r234, %r200, 1449748;
	st.global.v2.u32 	[%rd3], {%r234, %r207};
$L__BB1_81:
	and.b32  	%r235, %r139, 1;
	setp.eq.b32 	%p8, %r235, 1;
	not.pred 	%p9, %p8;
	@%p9 bra 	$L__BB1_83;
	ld.global.v2.u32 	{%r236, %r237}, [%rd3];
	shr.u32 	%r238, %r237, 2;
	xor.b32  	%r239, %r238, %r237;
	ld.global.v2.u32 	{%r240, %r241}, [%rd3+8];
	ld.global.v2.u32 	{%r242, %r243}, [%rd3+16];
	shl.b32 	%r244, %r243, 4;
	shl.b32 	%r245, %r239, 1;
	xor.b32  	%r246, %r245, %r244;
	xor.b32  	%r247, %r246, %r239;
	xor.b32  	%r248, %r247, %r243;
	shr.u32 	%r249, %r240, 2;
	xor.b32  	%r250, %r249, %r240;
	st.global.v2.u32 	[%rd3+8], {%r242, %r243};
	shl.b32 	%r251, %r248, 4;
	shl.b32 	%r252, %r250, 1;
	xor.b32  	%r253, %r252, %r251;
	xor.b32  	%r254, %r253, %r250;
	xor.b32  	%r255, %r254, %r248;
	st.global.v2.u32 	[%rd3+16], {%r248, %r255};
	add.s32 	%r256, %r236, 724874;
	st.global.v2.u32 	[%rd3], {%r256, %r241};
$L__BB1_83:
	ld.param.u64 	%rd36, [trace_rays_param_12];
	ld.param.u32 	%r440, [trace_rays_param_9];
	cvta.to.global.u64 	%rd12, %rd36;
	cvt.rn.f32.s32 	%f897, %r139;
	div.rn.f32 	%f1197, %f1194, %f897;
	div.rn.f32 	%f1196, %f1193, %f897;
	div.rn.f32 	%f1195, %f1192, %f897;
	setp.ne.s32 	%p91, %r440, 1;
	@%p91 bra 	$L__BB1_88;
	ld.param.u64 	%rd35, [trace_rays_param_11];
	ld.param.u32 	%r441, [trace_rays_param_10];
	cvta.to.global.u64 	%rd13, %rd35;
	setp.ne.s32 	%p92, %r441, 0;
	@%p92 bra 	$L__BB1_86;
	mul.wide.s32 	%rd29, %r1, 12;
	add.s64 	%rd30, %rd13, %rd29;
	st.global.f32 	[%rd30], %f1197;
	st.global.f32 	[%rd30+4], %f1196;
	st.global.f32 	[%rd30+8], %f1195;
	bra.uni 	$L__BB1_87;
$L__BB1_86:
	mul.wide.s32 	%rd27, %r1, 12;
	add.s64 	%rd28, %rd13, %rd27;
	ld.global.f32 	%f943, [%rd28];
	add.f32 	%f1197, %f1197, %f943;
	ld.global.f32 	%f944, [%rd28+4];
	add.f32 	%f1196, %f1196, %f944;
	ld.global.f32 	%f945, [%rd28+8];
	add.f32 	%f1195, %f1195, %f945;
	st.global.f32 	[%rd28], %f1197;
	st.global.f32 	[%rd28+4], %f1196;
	st.global.f32 	[%rd28+8], %f1195;
$L__BB1_87:
	ld.param.u32 	%r442, [trace_rays_param_10];
	ld.param.f32 	%f996, [trace_rays_param_8];
	add.s32 	%r426, %r442, 1;
	cvt.rn.f32.s32 	%f946, %r426;
	neg.f32 	%f947, %f1197;
	div.rn.f32 	%f948, %f947, %f946;
	mul.f32 	%f949, %f996, %f948;
	fma.rn.f32 	%f950, %f949, 0f3BBB989D, 0f3F000000;
	cvt.sat.f32.f32 	%f951, %f950;
	mov.f32 	%f952, 0f4B400001;
	mov.f32 	%f953, 0f437C0000;
	fma.rm.f32 	%f954, %f951, %f953, %f952;
	add.f32 	%f955, %f954, 0fCB40007F;
	neg.f32 	%f956, %f955;
	fma.rn.f32 	%f957, %f949, 0f3FB8AA3B, %f956;
	fma.rn.f32 	%f958, %f949, 0f32A57060, %f957;
	mov.b32 	%r427, %f954;
	shl.b32 	%r428, %r427, 23;
	mov.b32 	%f959, %r428;
	ex2.approx.ftz.f32 	%f960, %f958;
	mul.f32 	%f961, %f960, %f959;
	mov.f32 	%f962, 0f3F800000;
	sub.f32 	%f963, %f962, %f961;
	mul.f32 	%f964, %f963, 0f437F0000;
	neg.f32 	%f965, %f1196;
	div.rn.f32 	%f966, %f965, %f946;
	mul.f32 	%f967, %f996, %f966;
	fma.rn.f32 	%f968, %f967, 0f3BBB989D, 0f3F000000;
	cvt.sat.f32.f32 	%f969, %f968;
	fma.rm.f32 	%f970, %f969, %f953, %f952;
	add.f32 	%f971, %f970, 0fCB40007F;
	neg.f32 	%f972, %f971;
	fma.rn.f32 	%f973, %f967, 0f3FB8AA3B, %f972;
	fma.rn.f32 	%f974, %f967, 0f32A57060, %f973;
	mov.b32 	%r429, %f970;
	shl.b32 	%r430, %r429, 23;
	mov.b32 	%f975, %r430;
	ex2.approx.ftz.f32 	%f976, %f974;
	mul.f32 	%f977, %f976, %f975;
	sub.f32 	%f978, %f962, %f977;
	mul.f32 	%f979, %f978, 0f437F0000;
	neg.f32 	%f980, %f1195;
	div.rn.f32 	%f981, %f980, %f946;
	mul.f32 	%f982, %f996, %f981;
	fma.rn.f32 	%f983, %f982, 0f3BBB989D, 0f3F000000;
	cvt.sat.f32.f32 	%f984, %f983;
	fma.rm.f32 	%f985, %f984, %f953, %f952;
	add.f32 	%f986, %f985, 0fCB40007F;
	neg.f32 	%f987, %f986;
	fma.rn.f32 	%f988, %f982, 0f3FB8AA3B, %f987;
	fma.rn.f32 	%f989, %f982, 0f32A57060, %f988;
	mov.b32 	%r431, %f985;
	shl.b32 	%r432, %r431, 23;
	mov.b32 	%f990, %r432;
	ex2.approx.ftz.f32 	%f991, %f989;
	mul.f32 	%f992, %f991, %f990;
	sub.f32 	%f993, %f962, %f992;
	mul.f32 	%f994, %f993, 0f437F0000;
	mul.wide.s32 	%rd31, %r1, 12;
	add.s64 	%rd32, %rd12, %rd31;
	st.global.f32 	[%rd32], %f964;
	st.global.f32 	[%rd32+4], %f979;
	st.global.f32 	[%rd32+8], %f994;
	bra.uni 	$L__BB1_89;
$L__BB1_88:
	ld.param.f32 	%f995, [trace_rays_param_8];
	neg.f32 	%f898, %f1197;
	mul.f32 	%f899, %f995, %f898;
	fma.rn.f32 	%f900, %f899, 0f3BBB989D, 0f3F000000;
	cvt.sat.f32.f32 	%f901, %f900;
	mov.f32 	%f902, 0f4B400001;
	mov.f32 	%f903, 0f437C0000;
	fma.rm.f32 	%f904, %f901, %f903, %f902;
	add.f32 	%f905, %f904, 0fCB40007F;
	neg.f32 	%f906, %f905;
	fma.rn.f32 	%f907, %f899, 0f3FB8AA3B, %f906;
	fma.rn.f32 	%f908, %f899, 0f32A57060, %f907;
	mov.b32 	%r420, %f904;
	shl.b32 	%r421, %r420, 23;
	mov.b32 	%f909, %r421;
	ex2.approx.ftz.f32 	%f910, %f908;
	mul.f32 	%f911, %f910, %f909;
	mov.f32 	%f912, 0f3F800000;
	sub.f32 	%f913, %f912, %f911;
	mul.f32 	%f914, %f913, 0f437F0000;
	neg.f32 	%f915, %f1196;
	mul.f32 	%f916, %f995, %f915;
	fma.rn.f32 	%f917, %f916, 0f3BBB989D, 0f3F000000;
	cvt.sat.f32.f32 	%f918, %f917;
	fma.rm.f32 	%f919, %f918, %f903, %f902;
	add.f32 	%f920, %f919, 0fCB40007F;
	neg.f32 	%f921, %f920;
	fma.rn.f32 	%f922, %f916, 0f3FB8AA3B, %f921;
	fma.rn.f32 	%f923, %f916, 0f32A57060, %f922;
	mov.b32 	%r422, %f919;
	shl.b32 	%r423, %r422, 23;
	mov.b32 	%f924, %r423;
	ex2.approx.ftz.f32 	%f925, %f923;
	mul.f32 	%f926, %f925, %f924;
	sub.f32 	%f927, %f912, %f926;
	mul.f32 	%f928, %f927, 0f437F0000;
	neg.f32 	%f929, %f1195;
	mul.f32 	%f930, %f995, %f929;
	fma.rn.f32 	%f931, %f930, 0f3BBB989D, 0f3F000000;
	cvt.sat.f32.f32 	%f932, %f931;
	fma.rm.f32 	%f933, %f932, %f903, %f902;
	add.f32 	%f934, %f933, 0fCB40007F;
	neg.f32 	%f935, %f934;
	fma.rn.f32 	%f936, %f930, 0f3FB8AA3B, %f935;
	fma.rn.f32 	%f937, %f930, 0f32A57060, %f936;
	mov.b32 	%r424, %f933;
	shl.b32 	%r425, %r424, 23;
	mov.b32 	%f938, %r425;
	ex2.approx.ftz.f32 	%f939, %f937;
	mul.f32 	%f940, %f939, %f938;
	sub.f32 	%f941, %f912, %f940;
	mul.f32 	%f942, %f941, 0f437F0000;
	mul.wide.s32 	%rd25, %r1, 12;
	add.s64 	%rd26, %rd12, %rd25;
	st.global.f32 	[%rd26], %f914;
	st.global.f32 	[%rd26+4], %f928;
	st.global.f32 	[%rd26+8], %f942;
$L__BB1_89:
	ret;

}


// ===== COMPILED SASS (sm_100) =====

	.target	sm_100

	.elftype	@"ET_EXEC"


//--------------------- .note.nv.tkinfo           --------------------------
	.section	.note.nv.tkinfo,"",@"SHT_NOTE"
	.sectionflags	@"SHF_NOTE_NV_TKINFO"
	.tkinfo
        /*0018*/ 	.word	0x00000002
        /*0030*/ 	.string	""
        /*0030*/ 	.string	"ptxas"
        /*0030*/ 	.string	"Cuda compilation tools, release 13.0, V13.0.88"
        /*0030*/ 	.string	"Build cuda_13.0.r13.0/compiler.36424714_0"
        /*0030*/ 	.string	"-arch sm_100 -m 64 "



//--------------------- .note.nv.cuinfo           --------------------------
	.section	.note.nv.cuinfo,"",@"SHT_NOTE"
	.sectionflags	@"SHF_NOTE_NV_CUINFO"
        /*0018*/ 	.short	0x0002
        /*001a*/ 	.short	0x0064
        /*001c*/ 	.short	0x0082
	.zero		2


//--------------------- .nv.info                  --------------------------
	.section	.nv.info,"",@"SHT_CUDA_INFO"
	.align	4


	//----- nvinfo : EIATTR_REGCOUNT
	.align		4
        /*0000*/ 	.byte	0x04, 0x2f
        /*0002*/ 	.short	(.L_14 - .L_13)
	.align		4
.L_13:
        /*0004*/ 	.word	index@(init_rand_state)
        /*0008*/ 	.word	0x0000001f


	//----- nvinfo : EIATTR_FRAME_SIZE
	.align		4
.L_14:
        /*000c*/ 	.byte	0x04, 0x11
        /*000e*/ 	.short	(.L_16 - .L_15)
	.align		4
.L_15:
        /*0010*/ 	.word	index@(init_rand_state)
        /*0014*/ 	.word	0x00000000


	//----- nvinfo : EIATTR_REGCOUNT
	.align		4
.L_16:
        /*0018*/ 	.byte	0x04, 0x2f
        /*001a*/ 	.short	(.L_18 - .L_17)
	.align		4
.L_17:
        /*001c*/ 	.word	index@(trace_rays)
        /*0020*/ 	.word	0x00000055


	//----- nvinfo : EIATTR_FRAME_SIZE
	.align		4
.L_18:
        /*0024*/ 	.byte	0x04, 0x11
        /*0026*/ 	.short	(.L_20 - .L_19)
	.align		4
.L_19:
        /*0028*/ 	.word	index@($__internal_2_$__cuda_sm3x_div_rn_noftz_f32_slowpath)
        /*002c*/ 	.word	0x00000000


	//----- nvinfo : EIATTR_FRAME_SIZE
	.align		4
.L_20:
        /*0030*/ 	.byte	0x04, 0x11
        /*0032*/ 	.short	(.L_22 - .L_21)
	.align		4
.L_21:
        /*0034*/ 	.word	index@($__internal_1_$__cuda_sm20_sqrt_rn_f32_slowpath)
        /*0038*/ 	.word	0x00000000


	//----- nvinfo : EIATTR_FRAME_SIZE
	.align		4
.L_22:
        /*003c*/ 	.byte	0x04, 0x11
        /*003e*/ 	.short	(.L_24 - .L_23)
	.align		4
.L_23:
        /*0040*/ 	.word	index@($__internal_0_$__cuda_sm20_rcp_rn_f32_slowpath)
        /*0044*/ 	.word	0x00000000


	//----- nvinfo : EIATTR_FRAME_SIZE
	.align		4
.L_24:
        /*0048*/ 	.byte	0x04, 0x11
        /*004a*/ 	.short	(.L_26 - .L_25)
	.align		4
.L_25:
        /*004c*/ 	.word	index@(trace_rays)
        /*0050*/ 	.word	0x00000000


	//----- nvinfo : EIATTR_MIN_STACK_SIZE
	.align		4
.L_26:
        /*0054*/ 	.byte	0x04, 0x12
        /*0056*/ 	.short	(.L_28 - .L_27)
	.align		4
.L_27:
        /*0058*/ 	.word	index@(trace_rays)
        /*005c*/ 	.word	0x00000000


	//----- nvinfo : EIATTR_MIN_STACK_SIZE
	.align		4
.L_28:
        /*0060*/ 	.byte	0x04, 0x12
        /*0062*/ 	.short	(.L_30 - .L_29)
	.align		4
.L_29:
        /*0064*/ 	.word	index@(init_rand_state)
        /*0068*/ 	.word	0x00000000
.L_30:


//--------------------- .nv.compat                --------------------------
	.section	.nv.compat,"",@"SHT_CUDA_COMPAT_INFO"
	.align	4
        /*0000*/ 	.byte	0x02, 0x09, 0x00, 0x00, 0x02, 0x02, 0x01, 0x00, 0x02, 0x05, 0x05, 0x00, 0x03, 0x07, 0x01, 0x01
        /*0010*/ 	.byte	0x02, 0x03, 0x00, 0x00, 0x02, 0x06, 0x01, 0x00, 0x04, 0x0b, 0x08, 0x00, 0x01, 0x00, 0x00, 0x00
        /*0020*/ 	.byte	0x00, 0x00, 0x00, 0x00


//--------------------- .nv.info.trace_rays       --------------------------
	.section	.nv.info.trace_rays,"",@"SHT_CUDA_INFO"
	.sectionflags	@""
	.align	4


	//----- nvinfo : EIATTR_CUDA_API_VERSION
	.align		4
        /*0000*/ 	.byte	0x04, 0x37
        /*0002*/ 	.short	(.L_32 - .L_31)
.L_31:
        /*0004*/ 	.word	0x00000082


	//----- nvinfo : EIATTR_KPARAM_INFO
	.align		4
.L_32:
        /*0008*/ 	.byte	0x04, 0x17
        /*000a*/ 	.short	(.L_34 - .L_33)
.L_33:
        /*000c*/ 	.word	0x00000000
        /*0010*/ 	.short	0x000c
        /*0012*/ 	.short	0x0048
        /*0014*/ 	.byte	0x00, 0xf5, 0x21, 0x00


	//----- nvinfo : EIATTR_KPARAM_INFO
	.align		4
.L_34:
        /*0018*/ 	.byte	0x04, 0x17
        /*001a*/ 	.short	(.L_36 - .L_35)
.L_35:
        /*001c*/ 	.word	0x00000000
        /*0020*/ 	.short	0x000b
        /*0022*/ 	.short	0x0040
        /*0024*/ 	.byte	0x00, 0xf5, 0x21, 0x00


	//----- nvinfo : EIATTR_KPARAM_INFO
	.align		4
.L_36:
        /*0028*/ 	.byte	0x04, 0x17
        /*002a*/ 	.short	(.L_38 - .L_37)
.L_37:
        /*002c*/ 	.word	0x00000000
        /*0030*/ 	.short	0x000a
        /*0032*/ 	.short	0x0038
        /*0034*/ 	.byte	0x00, 0xf0, 0x11, 0x00


	//----- nvinfo : EIATTR_KPARAM_INFO
	.align		4
.L_38:
        /*0038*/ 	.byte	0x04, 0x17
        /*003a*/ 	.short	(.L_40 - .L_39)
.L_39:
        /*003c*/ 	.word	0x00000000
        /*0040*/ 	.short	0x0009
        /*0042*/ 	.short	0x0034
        /*0044*/ 	.byte	0x00, 0xf0, 0x11, 0x00


	//----- nvinfo : EIATTR_KPARAM_INFO
	.align		4
.L_40:
        /*0048*/ 	.byte	0x04, 0x17
        /*004a*/ 	.short	(.L_42 - .L_41)
.L_41:
        /*004c*/ 	.word	0x00000000
        /*0050*/ 	.short	0x0008
        /*0052*/ 	.short	0x0030
        /*0054*/ 	.byte	0x00, 0xf0, 0x11, 0x00


	//----- nvinfo : EIATTR_KPARAM_INFO
	.align		4
.L_42:
        /*0058*/ 	.byte	0x04, 0x17
        /*005a*/ 	.short	(.L_44 - .L_43)
.L_43:
        /*005c*/ 	.word	0x00000000
        /*0060*/ 	.short	0x0007
        /*0062*/ 	.short	0x002c
        /*0064*/ 	.byte	0x00, 0xf0, 0x11, 0x00


	//----- nvinfo : EIATTR_KPARAM_INFO
	.align		4
.L_44:
        /*0068*/ 	.byte	0x04, 0x17
        /*006a*/ 	.short	(.L_46 - .L_45)
.L_45:
        /*006c*/ 	.word	0x00000000
        /*0070*/ 	.short	0x0006
        /*0072*/ 	.short	0x0028
        /*0074*/ 	.byte	0x00, 0xf0, 0x11, 0x00


	//----- nvinfo : EIATTR_KPARAM_INFO
	.align		4
.L_46:
        /*0078*/ 	.byte	0x04, 0x17
        /*007a*/ 	.short	(.L_48 - .L_47)
.L_47:
        /*007c*/ 	.word	0x00000000
        /*0080*/ 	.short	0x0005
        /*0082*/ 	.short	0x0024
        /*0084*/ 	.byte	0x00, 0xf0, 0x11, 0x00


	//----- nvinfo : EIATTR_KPARAM_INFO
	.align		4
.L_48:
        /*0088*/ 	.byte	0x04, 0x17
        /*008a*/ 	.short	(.L_50 - .L_49)
.L_49:
        /*008c*/ 	.word	0x00000000
        /*0090*/ 	.short	0x0004
        /*0092*/ 	.short	0x0020
        /*0094*/ 	.byte	0x00, 0xf0, 0x11, 0x00


	//----- nvinfo : EIATTR_KPARAM_INFO
	.align		4
.L_50:
        /*0098*/ 	.byte	0x04, 0x17
        /*009a*/ 	.short	(.L_52 - .L_51)
.L_51:
        /*009c*/ 	.word	0x00000000
        /*00a0*/ 	.short	0x0003
        /*00a2*/ 	.short	0x0018
        /*00a4*/ 	.byte	0x00, 0xf5, 0x21, 0x00


	//----- nvinfo : EIATTR_KPARAM_INFO
	.align		4
.L_52:
        /*00a8*/ 	.byte	0x04, 0x17
        /*00aa*/ 	.short	(.L_54 - .L_53)
.L_53:
        /*00ac*/ 	.word	0x00000000
        /*00b0*/ 	.short	0x0002
        /*00b2*/ 	.short	0x0010
        /*00b4*/ 	.byte	0x00, 0xf5, 0x21, 0x00


	//----- nvinfo : EIATTR_KPARAM_INFO
	.align		4
.L_54:
        /*00b8*/ 	.byte	0x04, 0x17
        /*00ba*/ 	.short	(.L_56 - .L_55)
.L_55:
        /*00bc*/ 	.word	0x00000000
        /*00c0*/ 	.short	0x0001
        /*00c2*/ 	.short	0x0008
        /*00c4*/ 	.byte	0x00, 0xf5, 0x21, 0x00


	//----- nvinfo : EIATTR_KPARAM_INFO
	.align		4
.L_56:
        /*00c8*/ 	.byte	0x04, 0x17
        /*00ca*/ 	.short	(.L_58 - .L_57)
.L_57:
        /*00cc*/ 	.word	0x00000000
        /*00d0*/ 	.short	0x0000
        /*00d2*/ 	.short	0x0000
        /*00d4*/ 	.byte	0x00, 0xf5, 0x21, 0x00


	//----- nvinfo : EIATTR_SPARSE_MMA_MASK
	.align		4
.L_58:
        /*00d8*/ 	.byte	0x03, 0x50
        /*00da*/ 	.short	0x0000


	//----- nvinfo : EIATTR_MAXREG_COUNT
	.align		4
        /*00dc*/ 	.byte	0x03, 0x1b
        /*00de*/ 	.short	0x00ff


	//----- nvinfo : EIATTR_MERCURY_ISA_VERSION
	.align		4
        /*00e0*/ 	.byte	0x03, 0x5f
        /*00e2*/ 	.short	0x0101


	//----- nvinfo : EIATTR_VRC_CTA_INIT_COUNT
	.align		4
        /*00e4*/ 	.byte	0x02, 0x4a
	.zero		1
	.zero		1


	//----- nvinfo : EIATTR_EXIT_INSTR_OFFSETS
	.align		4
        /*00e8*/ 	.byte	0x04, 0x1c
        /*00ea*/ 	.short	(.L_60 - .L_59)


	//   ....[0]....
.L_59:
        /*00ec*/ 	.word	0x000000b0


	//   ....[1]....
        /*00f0*/ 	.word	0x00009f50


	//   ....[2]....
        /*00f4*/ 	.word	0x0000a1c0


	//----- nvinfo : EIATTR_CRS_STACK_SIZE
	.align		4
.L_60:
        /*00f8*/ 	.byte	0x04, 0x1e
        /*00fa*/ 	.short	(.L_62 - .L_61)
.L_61:
        /*00fc*/ 	.word	0x00000000


	//----- nvinfo : EIATTR_CBANK_PARAM_SIZE
	.align		4
.L_62:
        /*0100*/ 	.byte	0x03, 0x19
        /*0102*/ 	.short	0x0050


	//----- nvinfo : EIATTR_PARAM_CBANK
	.align		4
        /*0104*/ 	.byte	0x04, 0x0a
        /*0106*/ 	.short	(.L_64 - .L_63)
	.align		4
.L_63:
        /*0108*/ 	.word	index@(.nv.constant0.trace_rays)
        /*010c*/ 	.short	0x0380
        /*010e*/ 	.short	0x0050


	//----- nvinfo : EIATTR_SW_WAR
	.align		4
.L_64:
        /*0110*/ 	.byte	0x04, 0x36
        /*0112*/ 	.short	(.L_66 - .L_65)
.L_65:
        /*0114*/ 	.word	0x00000008
.L_66:


//--------------------- .nv.info.init_rand_state  --------------------------
	.section	.nv.info.init_rand_state,"",@"SHT_CUDA_INFO"
	.sectionflags	@""
	.align	4


	//----- nvinfo : EIATTR_CUDA_API_VERSION
	.align		4
        /*0000*/ 	.byte	0x04, 0x37
        /*0002*/ 	.short	(.L_68 - .L_67)
.L_67:
        /*0004*/ 	.word	0x00000082


	//----- nvinfo : EIATTR_KPARAM_INFO
	.align		4
.L_68:
        /*0008*/ 	.byte	0x04, 0x17
        /*000a*/ 	.short	(.L_70 - .L_69)
.L_69:
        /*000c*/ 	.word	0x00000000
        /*0010*/ 	.short	0x0002
        /*0012*/ 	.short	0x000c
        /*0014*/ 	.byte	0x00, 0xf0, 0x11, 0x00


	//----- nvinfo : EIATTR_KPARAM_INFO
	.align		4
.L_70:
        /*0018*/ 	.byte	0x04, 0x17
        /*001a*/ 	.short	(.L_72 - .L_71)
.L_71:
        /*001c*/ 	.word	0x00000000
        /*0020*/ 	.short	0x0001
        /*0022*/ 	.short	0x0008
        /*0024*/ 	.byte	0x00, 0xf0, 0x11, 0x00


	//----- nvinfo : EIATTR_KPARAM_INFO
	.align		4
.L_72:
        /*0028*/ 	.byte	0x04, 0x17
        /*002a*/ 	.short	(.L_74 - .L_73)
.L_73:
        /*002c*/ 	.word	0x00000000
        /*0030*/ 	.short	0x0000
        /*0032*/ 	.short	0x0000
        /*0034*/ 	.byte	0x00, 0xf5, 0x21, 0x00


	//----- nvinfo : EIATTR_SPARSE_MMA_MASK
	.align		4
.L_74:
        /*0038*/ 	.byte	0x03, 0x50
        /*003a*/ 	.short	0x0000


	//----- nvinfo : EIATTR_MAXREG_COUNT
	.align		4
        /*003c*/ 	.byte	0x03, 0x1b
        /*003e*/ 	.short	0x00ff


	//----- nvinfo : EIATTR_MERCURY_ISA_VERSION
	.align		4
        /*0040*/ 	.byte	0x03, 0x5f
        /*0042*/ 	.short	0x0101


	//----- nvinfo : EIATTR_VRC_CTA_INIT_COUNT
	.align		4
        /*0044*/ 	.byte	0x02, 0x4a
	.zero		1
	.zero		1


	//----- nvinfo : EIATTR_EXIT_INSTR_OFFSETS
	.align		4
        /*0048*/ 	.byte	0x04, 0x1c
        /*004a*/ 	.short	(.L_76 - .L_75)


	//   ....[0]....
.L_75:
        /*004c*/ 	.word	0x00000070


	//   ....[1]....
        /*0050*/ 	.word	0x00000f10


	//----- nvinfo : EIATTR_CRS_STACK_SIZE
	.align		4
.L_76:
        /*0054*/ 	.byte	0x04, 0x1e
        /*0056*/ 	.short	(.L_78 - .L_77)
.L_77:
        /*0058*/ 	.word	0x00000000


	//----- nvinfo : EIATTR_CBANK_PARAM_SIZE
	.align		4
.L_78:
        /*005c*/ 	.byte	0x03, 0x19
        /*005e*/ 	.short	0x0010


	//----- nvinfo : EIATTR_PARAM_CBANK
	.align		4
        /*0060*/ 	.byte	0x04, 0x0a
        /*0062*/ 	.short	(.L_80 - .L_79)
	.align		4
.L_79:
        /*0064*/ 	.word	index@(.nv.constant0.init_rand_state)
        /*0068*/ 	.short	0x0380
        /*006a*/ 	.short	0x0010


	//----- nvinfo : EIATTR_SW_WAR
	.align		4
.L_80:
        /*006c*/ 	.byte	0x04, 0x36
        /*006e*/ 	.short	(.L_82 - .L_81)
.L_81:
        /*0070*/ 	.word	0x00000008
.L_82:


//--------------------- .nv.callgraph             --------------------------
	.section	.nv.callgraph,"",@"SHT_CUDA_CALLGRAPH"
	.align	4
	.sectionentsize	8
	.align		4
        /*0000*/ 	.word	0x00000000
	.align		4
        /*0004*/ 	.word	0xffffffff
	.align		4
        /*0008*/ 	.word	0x00000000
	.align		4
        /*000c*/ 	.word	0xfffffffe
	.align		4
        /*0010*/ 	.word	0x00000000
	.align		4
        /*0014*/ 	.word	0xfffffffd
	.align		4
        /*0018*/ 	.word	0x00000000
	.align		4
        /*001c*/ 	.word	0xfffffffc


//--------------------- .nv.constant4             --------------------------
	.section	.nv.constant4,"a",@progbits
	.align	8
	.align		8
.nv.constant4:
        /*0000*/ 	.dword	precalc_xorwow_matrix
	.align		8
        /*0008*/ 	.dword	precalc_xorwow_offset_matrix
	.align		8
        /*0010*/ 	.dword	mrg32k3aM1
	.align		8
        /*0018*/ 	.dword	mrg32k3aM2
	.align		8
        /*0020*/ 	.dword	mrg32k3aM1SubSeq
	.align		8
        /*0028*/ 	.dword	mrg32k3aM2SubSeq
	.align		8
        /*0030*/ 	.dword	mrg32k3aM1Seq
	.align		8
        /*0038*/ 	.dword	mrg32k3aM2Seq


//--------------------- .nv.constant3             --------------------------
	.section	.nv.constant3,"a",@progbits
	.align	8
.nv.constant3:
	.type		__cr_lgamma_table,@object
	.size		__cr_lgamma_table,(SUN_COLOR - __cr_lgamma_table)
__cr_lgamma_table:
        /*0000*/ 	.byte	0x00, 0x00, 0x00, 0x00, 0x00, 0x00, 0x00, 0x00, 0x00, 0x00, 0x00, 0x00, 0x00, 0x00, 0x00, 0x00
        /*0010*/ 	.byte	0xef, 0x39, 0xfa, 0xfe, 0x42, 0x2e, 0xe6, 0x3f, 0x02, 0x20, 0x2a, 0xfa, 0x0b, 0xab, 0xfc, 0x3f
        /*0020*/ 	.byte	0xf9, 0x2c, 0x92, 0x7c, 0xa7, 0x6c, 0x09, 0x40, 0xc9, 0x79, 0x44, 0x3c, 0x64, 0x26, 0x13, 0x40
        /*0030*/ 	.byte	0xca, 0x01, 0xcf, 0x3a, 0x27, 0x51, 0x1a, 0x40, 0x30, 0xcc, 0x2d, 0xf3, 0xe1, 0x0c, 0x21, 0x40
        /*0040*/ 	.byte	0x0d, 0xb7, 0xfc, 0x82, 0x8e, 0x35, 0x25, 0x40
	.type		SUN_COLOR,@object
	.size		SUN_COLOR,(WHITE - SUN_COLOR)
SUN_COLOR:
        /*0048*/ 	.byte	0x00, 0x00, 0x80, 0x3f, 0x7b, 0x14, 0x2e, 0x3f, 0xb8, 0x1e, 0x85, 0x3e
	.type		WHITE,@object
	.size		WHITE,(SKY_COLOR - WHITE)
WHITE:
        /*0054*/ 	.byte	0x00, 0x00, 0x80, 0x3f, 0x00, 0x00, 0x80, 0x3f, 0x00, 0x00, 0x80, 0x3f
	.type		SKY_COLOR,@object
	.size		SKY_COLOR,(NO_HIT - SKY_COLOR)
SKY_COLOR:
        /*0060*/ 	.byte	0x14, 0xae, 0x07, 0x3f, 0x29, 0x5c, 0x4f, 0x3f, 0x1f, 0x85, 0x6b, 0x3f
	.type		NO_HIT,@object
	.size		NO_HIT,(.L_12 - NO_HIT)
NO_HIT:
        /*006c*/ 	.byte	0x00, 0x00, 0x80, 0x7f, 0x00, 0x00, 0x00, 0x00, 0x00, 0x00, 0x00, 0x00, 0x00, 0x00, 0x00, 0x00
        /*007c*/ 	.byte	0x00, 0x00, 0x00, 0x00, 0x00, 0x00, 0x00, 0x00, 0x00, 0x00, 0x00, 0x00, 0x00, 0x00, 0x00, 0x00
        /*008c*/ 	.byte	0x00, 0x00, 0x00, 0x00, 0x00, 0x00, 0x00, 0x00, 0x00, 0x00, 0x00, 0x00, 0x00, 0x00, 0x00, 0x00
        /*009c*/ 	.byte	0x00, 0x00, 0x00, 0x00
.L_12:


//--------------------- .text.trace_rays          --------------------------
	.section	.text.trace_rays,"ax",@progbits
	.align	128
        .global         trace_rays
        .type           trace_rays,@function
        .size           trace_rays,(.L_x_238 - trace_rays)
        .other          trace_rays,@"STO_CUDA_ENTRY STV_DEFAULT"
trace_rays:
.text.trace_rays:
[----:B------:R-:W-:Y:S08]  /*0000*/  LDC R1, c[0x0][0x37c] ;  /* 0x0000df00ff017b82 */ /* 0x000ff00000000800 */
[----:B------:R-:W0:Y:S01]  /*0010*/  LDC.64 R2, c[0x0][0x380] ;  /* 0x0000e000ff027b82 */ /* 0x000e220000000a00 */
[----:B------:R-:W0:Y:S02]  /*0020*/  LDCU.64 UR8, c[0x0][0x358] ;  /* 0x00006b00ff0877ac */ /* 0x000e240008000a00 */
[----:B0-----:R-:W2:Y:S04]  /*0030*/  LDG.E R0, desc[UR8][R2.64+0x30] ;  /* 0x0000300802007981 */ /* 0x001ea8000c1e1900 */
[----:B------:R-:W2:Y:S01]  /*0040*/  LDG.E R5, desc[UR8][R2.64+0x34] ;  /* 0x0000340802057981 */ /* 0x000ea2000c1e1900 */
[----:B------:R-:W0:Y:S01]  /*0050*/  S2UR UR4, SR_CTAID.X ;  /* 0x00000000000479c3 */ /* 0x000e220000002500 */
[----:B------:R-:W0:Y:S07]  /*0060*/  S2R R4, SR_TID.X ;  /* 0x0000000000047919 */ /* 0x000e2e0000002100 */
[----:B------:R-:W0:Y:S02]  /*0070*/  LDC R27, c[0x0][0x360] ;  /* 0x0000d800ff1b7b82 */ /* 0x000e240000000800 */
[----:B0-----:R-:W-:-:S02]  /*0080*/  IMAD R27, R27, UR4, R4 ;  /* 0x000000041b1b7c24 */ /* 0x001fc4000f8e0204 */
[----:B--2---:R-:W-:-:S05]  /*0090*/  IMAD R0, R0, R5, RZ ;  /* 0x0000000500007224 */ /* 0x004fca00078e02ff */
[----:B------:R-:W-:-:S13]  /*00a0*/  ISETP.GE.AND P0, PT, R27, R0, PT ;  /* 0x000000001b00720c */ /* 0x000fda0003f06270 */
[----:B------:R-:W-:Y:S05]  /*00b0*/  @P0 EXIT ;  /* 0x000000000000094d */ /* 0x000fea0003800000 */
[----:B------:R-:W0:Y:S01]  /*00c0*/  LDCU UR7, c[0x0][0x3ac] ;  /* 0x00007580ff0777ac */ /* 0x000e220008000800 */
[----:B------:R-:W-:Y:S01]  /*00d0*/  HFMA2 R26, -RZ, RZ, 0, 0 ;  /* 0x00000000ff1a7431 */ /* 0x000fe200000001ff */
[----:B------:R-:W-:Y:S01]  /*00e0*/  CS2R R24, SRZ ;  /* 0x0000000000187805 */ /* 0x000fe2000001ff00 */
[----:B0-----:R-:W-:-:S09]  /*00f0*/  UISETP.GE.AND UP0, UPT, UR7, 0x1, UPT ;  /* 0x000000010700788c */ /* 0x001fd2000bf06270 */
[----:B------:R-:W-:Y:S05]  /*0100*/  BRA.U !UP0, `(.L_x_0) ;  /* 0x0000009508287547 */ /* 0x000fea000b800000 */
[----:B------:R-:W0:Y:S01]  /*0110*/  LDCU UR4, c[0x0][0x3a8] ;  /* 0x00007500ff0477ac */ /* 0x000e220008000800 */
[----:B------:R-:W1:Y:S01]  /*0120*/  LDC.64 R12, c[0x0][0x388] ;  /* 0x0000e200ff0c7b82 */ /* 0x000e620000000a00 */
[----:B0-----:R-:W-:Y:S01]  /*0130*/  UISETP.GE.AND UP0, UPT, UR4, 0x1, UPT ;  /* 0x000000010400788c */ /* 0x001fe2000bf06270 */
[----:B-1----:R-:W-:-:S08]  /*0140*/  IMAD.WIDE R12, R27, 0x30, R12 ;  /* 0x000000301b0c7825 */ /* 0x002fd000078e020c */
[----:B------:R-:W-:Y:S05]  /*0150*/  BRA.U !UP0, `(.L_x_1) ;  /* 0x0000008d08347547 */ /* 0x000fea000b800000 */
[----:B------:R-:W2:Y:S04]  /*0160*/  LDG.E.64 R30, desc[UR8][R12.64+0x10] ;  /* 0x000010080c1e7981 */ /* 0x000ea8000c1e1b00 */
[----:B------:R0:W5:Y:S04]  /*0170*/  LDG.E.64 R8, desc[UR8][R12.64+0x8] ;  /* 0x000008080c087981 */ /* 0x000168000c1e1b00 */
[----:B------:R0:W5:Y:S01]  /*0180*/  LDG.E.64 R6, desc[UR8][R12.64] ;  /* 0x000000080c067981 */ /* 0x000162000c1e1b00 */
[----:B------:R-:W-:Y:S02]  /*0190*/  CS2R R24, SRZ ;  /* 0x0000000000187805 */ /* 0x000fe4000001ff00 */
[----:B------:R-:W-:Y:S01]  /*01a0*/  MOV R26, RZ ;  /* 0x000000ff001a7202 */ /* 0x000fe20000000f00 */
[----:B------:R-:W1:Y:S01]  /*01b0*/  LDCU.U8 UR10, c[0x3][0x70] ;  /* 0x00c00e00ff0a77ac */ /* 0x000e620008000000 */
[----:B------:R-:W-:Y:S01]  /*01c0*/  UMOV UR4, URZ ;  /* 0x000000ff00047c82 */ /* 0x000fe20008000000 */
[----:B012---:R-:W-:-:S07]  /*01d0*/  MOV R14, R30 ;  /* 0x0000001e000e7202 */ /* 0x007fce0000000f00 */
.L_x_193:
[----:B------:R-:W0:Y:S02]  /*01e0*/  LDC.64 R2, c[0x0][0x380] ;  /* 0x0000e000ff027b82 */ /* 0x000e240000000a00 */
[----:B0-----:R-:W2:Y:S04]  /*01f0*/  LDG.E R32, desc[UR8][R2.64+0x30] ;  /* 0x0000300802207981 */ /* 0x001ea8000c1e1900 */
[----:B------:R-:W3:Y:S04]  /*0200*/  LDG.E R16, desc[UR8][R2.64+0x10] ;  /* 0x0000100802107981 */ /* 0x000ee8000c1e1900 */
[----:B------:R-:W3:Y:S04]  /*0210*/  LDG.E R29, desc[UR8][R2.64+0x1c] ;  /* 0x00001c08021d7981 */ /* 0x000ee8000c1e1900 */
[----:B------:R-:W4:Y:S04]  /*0220*/  LDG.E R0, desc[UR8][R2.64+0xc] ;  /* 0x00000c0802007981 */ /* 0x000f28000c1e1900 */
[----:B------:R-:W4:Y:S04]  /*0230*/  LDG.E R19, desc[UR8][R2.64+0x18] ;  /* 0x0000180802137981 */ /* 0x000f28000c1e1900 */
[----:B------:R-:W4:Y:S04]  /*0240*/  LDG.E R28, desc[UR8][R2.64+0x28] ;  /* 0x00002808021c7981 */ /* 0x000f28000c1e1900 */
[----:B------:R-:W4:Y:S04]  /*0250*/  LDG.E R17, desc[UR8][R2.64+0x14] ;  /* 0x0000140802117981 */ /* 0x000f28000c1e1900 */
[----:B------:R-:W4:Y:S04]  /*0260*/  LDG.E R18, desc[UR8][R2.64+0x20] ;  /* 0x0000200802127981 */ /* 0x000f28000c1e1900 */
[----:B------:R-:W4:Y:S04]  /*0270*/  LDG.E R20, desc[UR8][R2.64+0x24] ;  /* 0x0000240802147981 */ /* 0x000f28000c1e1900 */
[----:B------:R-:W4:Y:S04]  /*0280*/  LDG.E R30, desc[UR8][R2.64+0x2c] ;  /* 0x00002c08021e7981 */ /* 0x000f28000c1e1900 */
[----:B-----5:R-:W5:Y:S04]  /*0290*/  LDG.E R23, desc[UR8][R2.64] ;  /* 0x0000000802177981 */ /* 0x020f68000c1e1900 */
[----:B------:R-:W5:Y:S04]  /*02a0*/  LDG.E R22, desc[UR8][R2.64+0x4] ;  /* 0x0000040802167981 */ /* 0x000f68000c1e1900 */
[----:B------:R0:W5:Y:S01]  /*02b0*/  LDG.E R21, desc[UR8][R2.64+0x8] ;  /* 0x0000080802157981 */ /* 0x000162000c1e1900 */
[----:B------:R-:W-:Y:S01]  /*02c0*/  BSSY.RECONVERGENT B0, `(.L_x_2) ;  /* 0x000004e000007945 */ /* 0x000fe20003800200 */
[----:B0-----:R-:W-:-:S02]  /*02d0*/  IABS R2, R27 ;  /* 0x0000001b00027213 */ /* 0x001fc40000000000 */
[-C--:B--2---:R-:W-:Y:S02]  /*02e0*/  IABS R11, R32.reuse ;  /* 0x00000020000b7213 */ /* 0x084fe40000000000 */
[----:B------:R-:W-:Y:S02]  /*02f0*/  IABS R3, R32 ;  /* 0x0000002000037213 */ /* 0x000fe40000000000 */
[----:B------:R-:W0:Y:S02]  /*0300*/  I2F.RP R10, R11 ;  /* 0x0000000b000a7306 */ /* 0x000e240000209400 */
[----:B------:R-:W-:-:S06]  /*0310*/  IADD3 R3, PT, PT, RZ, -R3, RZ ;  /* 0x80000003ff037210 */ /* 0x000fcc0007ffe0ff */
[----:B0-----:R-:W0:Y:S02]  /*0320*/  MUFU.RCP R10, R10 ;  /* 0x0000000a000a7308 */ /* 0x001e240000001000 */
[----:B0-----:R-:W-:-:S06]  /*0330*/  VIADD R4, R10, 0xffffffe ;  /* 0x0ffffffe0a047836 */ /* 0x001fcc0000000000 */
[----:B------:R0:W1:Y:S02]  /*0340*/  F2I.FTZ.U32.TRUNC.NTZ R5, R4 ;  /* 0x0000000400057305 */ /* 0x000064000021f000 */
[----:B0-----:R-:W-:Y:S01]  /*0350*/  HFMA2 R4, -RZ, RZ, 0, 0 ;  /* 0x00000000ff047431 */ /* 0x001fe200000001ff */
[----:B-1----:R-:W-:-:S05]  /*0360*/  IADD3 R34, PT, PT, RZ, -R5, RZ ;  /* 0x80000005ff227210 */ /* 0x002fca0007ffe0ff */
[----:B------:R-:W-:-:S04]  /*0370*/  IMAD R15, R34, R11, RZ ;  /* 0x0000000b220f7224 */ /* 0x000fc800078e02ff */
[----:B------:R-:W-:Y:S01]  /*0380*/  IMAD.HI.U32 R5, R5, R15, R4 ;  /* 0x0000000f05057227 */ /* 0x000fe200078e0004 */
[----:B------:R-:W-:-:S05]  /*0390*/  MOV R15, R31 ;  /* 0x0000001f000f7202 */ /* 0x000fca0000000f00 */
[----:B------:R-:W-:Y:S01]  /*03a0*/  IMAD.HI.U32 R5, R5, R2, RZ ;  /* 0x0000000205057227 */ /* 0x000fe200078e00ff */
[----:B------:R0:W-:Y:S03]  /*03b0*/  STG.E.64 desc[UR8][R12.64+0x8], R14 ;  /* 0x0000080e0c007986 */ /* 0x0001e6000c101b08 */
[----:B------:R-:W-:Y:S01]  /*03c0*/  IMAD R2, R5, R3, R2 ;  /* 0x0000000305027224 */ /* 0x000fe200078e0202 */
[----:B------:R-:W-:-:S04]  /*03d0*/  LOP3.LUT R3, R27, R32, RZ, 0x3c, !PT ;  /* 0x000000201b037212 */ /* 0x000fc800078e3cff */
[----:B------:R-:W-:Y:S02]  /*03e0*/  ISETP.GT.U32.AND P1, PT, R11, R2, PT ;  /* 0x000000020b00720c */ /* 0x000fe40003f24070 */
[----:B------:R-:W-:Y:S01]  /*03f0*/  ISETP.GE.AND P2, PT, R3, RZ, PT ;  /* 0x000000ff0300720c */ /* 0x000fe20003f46270 */
[----:B------:R-:W-:-:S10]  /*0400*/  IMAD.SHL.U32 R3, R15, 0x10, RZ ;  /* 0x000000100f037824 */ /* 0x000fd400078e00ff */
[----:B------:R-:W-:Y:S01]  /*0410*/  @!P1 IMAD.IADD R2, R2, 0x1, -R11 ;  /* 0x0000000102029824 */ /* 0x000fe200078e0a0b */
[----:B------:R-:W-:Y:S02]  /*0420*/  @!P1 IADD3 R5, PT, PT, R5, 0x1, RZ ;  /* 0x0000000105059810 */ /* 0x000fe40007ffe0ff */
[----:B------:R-:W-:Y:S02]  /*0430*/  ISETP.NE.AND P1, PT, R32, RZ, PT ;  /* 0x000000ff2000720c */ /* 0x000fe40003f25270 */
[----:B------:R-:W-:Y:S02]  /*0440*/  ISETP.GE.U32.AND P0, PT, R2, R11, PT ;  /* 0x0000000b0200720c */ /* 0x000fe40003f06070 */
[----:B------:R-:W-:-:S04]  /*0450*/  SHF.R.U32.HI R2, RZ, 0x2, R7 ;  /* 0x00000002ff027819 */ /* 0x000fc80000011607 */
[----:B------:R-:W-:Y:S02]  /*0460*/  LOP3.LUT R2, R2, R7, RZ, 0x3c, !PT ;  /* 0x0000000702027212 */ /* 0x000fe400078e3cff */
[----:B------:R-:W-:Y:S02]  /*0470*/  SHF.R.U32.HI R7, RZ, 0x2, R8 ;  /* 0x00000002ff077819 */ /* 0x000fe40000011608 */
[C---:B------:R-:W-:Y:S02]  /*0480*/  SHF.L.U32 R4, R2.reuse, 0x1, RZ ;  /* 0x0000000102047819 */ /* 0x040fe400000006ff */
[----:B------:R-:W-:Y:S02]  /*0490*/  LOP3.LUT R7, R7, R8, RZ, 0x3c, !PT ;  /* 0x0000000807077212 */ /* 0x000fe400078e3cff */
[----:B------:R-:W-:Y:S02]  /*04a0*/  LOP3.LUT R4, R2, R4, R3, 0x96, !PT ;  /* 0x0000000402047212 */ /* 0x000fe400078e9603 */
[----:B------:R-:W-:-:S02]  /*04b0*/  @P0 IADD3 R5, PT, PT, R5, 0x1, RZ ;  /* 0x0000000105050810 */ /* 0x000fc40007ffe0ff */
[----:B------:R-:W-:Y:S02]  /*04c0*/  LOP3.LUT R10, R4, R15, RZ, 0x3c, !PT ;  /* 0x0000000f040a7212 */ /* 0x000fe400078e3cff */
[----:B------:R-:W-:Y:S02]  /*04d0*/  SHF.L.U32 R3, R7, 0x1, RZ ;  /* 0x0000000107037819 */ /* 0x000fe400000006ff */
[----:B------:R-:W-:Y:S01]  /*04e0*/  @!P2 IADD3 R5, PT, PT, -R5, RZ, RZ ;  /* 0x000000ff0505a210 */ /* 0x000fe20007ffe1ff */
[----:B------:R-:W-:Y:S01]  /*04f0*/  IMAD.SHL.U32 R2, R10, 0x10, RZ ;  /* 0x000000100a027824 */ /* 0x000fe200078e00ff */
[----:B------:R-:W-:Y:S02]  /*0500*/  @!P1 LOP3.LUT R5, RZ, R32, RZ, 0x33, !PT ;  /* 0x00000020ff059212 */ /* 0x000fe400078e33ff */
[----:B------:R-:W-:Y:S02]  /*0510*/  IADD3 R8, PT, PT, R6, 0xb0f8a, RZ ;  /* 0x000b0f8a06087810 */ /* 0x000fe40007ffe0ff */
[----:B------:R-:W-:Y:S01]  /*0520*/  LOP3.LUT R3, R7, R3, R2, 0x96, !PT ;  /* 0x0000000307037212 */ /* 0x000fe200078e9602 */
[----:B------:R-:W-:Y:S01]  /*0530*/  HFMA2 R7, -RZ, RZ, 0.1171875, 0 ;  /* 0x2f800000ff077431 */ /* 0x000fe200000001ff */
[----:B------:R-:W-:Y:S01]  /*0540*/  IADD3 R4, PT, PT, -R5, RZ, RZ ;  /* 0x000000ff05047210 */ /* 0x000fe20007ffe1ff */
[----:B------:R0:W-:Y:S01]  /*0550*/  STG.E.64 desc[UR8][R12.64], R8 ;  /* 0x000000080c007986 */ /* 0x0001e2000c101b08 */
[----:B------:R-:W-:-:S02]  /*0560*/  LOP3.LUT R11, R3, R10, RZ, 0x3c, !PT ;  /* 0x0000000a030b7212 */ /* 0x000fc400078e3cff */
[----:B------:R-:W-:Y:S01]  /*0570*/  IADD3 R2, PT, PT, R6, 0x587c5, R10 ;  /* 0x000587c506027810 */ /* 0x000fe20007ffe00a */
[----:B------:R-:W-:Y:S01]  /*0580*/  IMAD R32, R32, R4, R27 ;  /* 0x0000000420207224 */ /* 0x000fe200078e021b */
[----:B------:R-:W-:Y:S01]  /*0590*/  I2FP.F32.S32 R5, R5 ;  /* 0x0000000500057245 */ /* 0x000fe20000201400 */
[----:B------:R-:W-:Y:S01]  /*05a0*/  IMAD.IADD R4, R11, 0x1, R8 ;  /* 0x000000010b047824 */ /* 0x000fe200078e0208 */
[----:B------:R-:W-:Y:S01]  /*05b0*/  I2FP.F32.U32 R2, R2 ;  /* 0x0000000200027245 */ /* 0x000fe20000201000 */
[----:B------:R0:W-:Y:S01]  /*05c0*/  STG.E.64 desc[UR8][R12.64+0x10], R10 ;  /* 0x0000100a0c007986 */ /* 0x0001e2000c101b08 */
[----:B------:R-:W-:Y:S02]  /*05d0*/  I2FP.F32.S32 R32, R32 ;  /* 0x0000002000207245 */ /* 0x000fe40000201400 */
[----:B------:R-:W-:Y:S01]  /*05e0*/  I2FP.F32.U32 R4, R4 ;  /* 0x0000000400047245 */ /* 0x000fe20000201000 */
[----:B------:R-:W-:-:S04]  /*05f0*/  FFMA R3, R2, R7, 1.1641532182693481445e-10 ;  /* 0x2f00000002037423 */ /* 0x000fc80000000007 */
[----:B------:R-:W-:Y:S01]  /*0600*/  FFMA R3, R3, 3, R32 ;  /* 0x4040000003037823 */ /* 0x000fe20000000020 */
[----:B------:R-:W-:-:S03]  /*0610*/  FFMA R4, R4, R7, 1.1641532182693481445e-10 ;  /* 0x2f00000004047423 */ /* 0x000fc60000000007 */
[----:B------:R-:W-:Y:S01]  /*0620*/  FADD R3, R3, -1.5 ;  /* 0xbfc0000003037421 */ /* 0x000fe20000000000 */
[----:B------:R-:W-:-:S03]  /*0630*/  FFMA R4, R4, 3, R5 ;  /* 0x4040000004047823 */ /* 0x000fc60000000005 */
[-C--:B---3--:R-:W-:Y:S01]  /*0640*/  FFMA R29, R29, R3.reuse, R16 ;  /* 0x000000031d1d7223 */ /* 0x088fe20000000010 */
[----:B------:R-:W-:Y:S01]  /*0650*/  FADD R7, R4, -1.5 ;  /* 0xbfc0000004077421 */ /* 0x000fe20000000000 */
[-C--:B----4-:R-:W-:Y:S01]  /*0660*/  FFMA R5, R19, R3.reuse, R0 ;  /* 0x0000000313057223 */ /* 0x090fe20000000000 */
[----:B------:R-:W-:Y:S02]  /*0670*/  FFMA R17, R18, R3, R17 ;  /* 0x0000000312117223 */ /* 0x000fe40000000011 */
[-C--:B------:R-:W-:Y:S01]  /*0680*/  FFMA R2, R28, R7.reuse, R29 ;  /* 0x000000071c027223 */ /* 0x080fe2000000001d */
[-C--:B------:R-:W-:Y:S01]  /*0690*/  FFMA R5, R20, R7.reuse, R5 ;  /* 0x0000000714057223 */ /* 0x080fe20000000005 */
[----:B------:R-:W-:Y:S02]  /*06a0*/  FFMA R4, R30, R7, R17 ;  /* 0x000000071e047223 */ /* 0x000fe40000000011 */
[----:B------:R-:W-:-:S04]  /*06b0*/  FMUL R0, R2, R2 ;  /* 0x0000000202007220 */ /* 0x000fc80000400000 */
[----:B------:R-:W-:-:S04]  /*06c0*/  FFMA R3, R5, R5, R0 ;  /* 0x0000000505037223 */ /* 0x000fc80000000000 */
[----:B------:R-:W-:-:S04]  /*06d0*/  FFMA R6, R4, R4, R3 ;  /* 0x0000000404067223 */ /* 0x000fc80000000003 */
[----:B------:R0:W1:Y:S01]  /*06e0*/  MUFU.RSQ R3, R6 ;  /* 0x0000000600037308 */ /* 0x0000620000001400 */
[----:B------:R-:W-:-:S04]  /*06f0*/  IADD3 R0, PT, PT, R6, -0xd000000, RZ ;  /* 0xf300000006007810 */ /* 0x000fc80007ffe0ff */
[----:B------:R-:W-:-:S13]  /*0700*/  ISETP.GT.U32.AND P0, PT, R0, 0x727fffff, PT ;  /* 0x727fffff0000780c */ /* 0x000fda0003f04070 */
[----:B01----:R-:W-:Y:S05]  /*0710*/  @!P0 BRA `(.L_x_3) ;  /* 0x0000000000108947 */ /* 0x003fea0003800000 */
[----:B------:R-:W-:Y:S02]  /*0720*/  MOV R0, R6 ;  /* 0x0000000600007202 */ /* 0x000fe40000000f00 */
[----:B------:R-:W-:-:S07]  /*0730*/  MOV R34, 0x750 ;  /* 0x0000075000227802 */ /* 0x000fce0000000f00 */
[----:B-----5:R-:W-:Y:S05]  /*0740*/  CALL.REL.NOINC `($__internal_1_$__cuda_sm20_sqrt_rn_f32_slowpath) ;  /* 0x0000009c007c7944 */ /* 0x020fea0003c00000 */
[----:B------:R-:W-:Y:S05]  /*0750*/  BRA `(.L_x_4) ;  /* 0x0000000000107947 */ /* 0x000fea0003800000 */
.L_x_3:
[----:B------:R-:W-:Y:S01]  /*0760*/  FMUL.FTZ R67, R6, R3 ;  /* 0x0000000306437220 */ /* 0x000fe20000410000 */
[----:B------:R-:W-:-:S03]  /*0770*/  FMUL.FTZ R3, R3, 0.5 ;  /* 0x3f00000003037820 */ /* 0x000fc60000410000 */
[----:B------:R-:W-:-:S04]  /*0780*/  FFMA R0, -R67, R67, R6 ;  /* 0x0000004343007223 */ /* 0x000fc80000000106 */
[----:B------:R-:W-:-:S07]  /*0790*/  FFMA R67, R0, R3, R67 ;  /* 0x0000000300437223 */ /* 0x000fce0000000043 */
.L_x_4:
[----:B------:R-:W-:Y:S05]  /*07a0*/  BSYNC.RECONVERGENT B0 ;  /* 0x0000000000007941 */ /* 0x000fea0003800200 */
.L_x_2:
[----:B------:R-:W0:Y:S01]  /*07b0*/  MUFU.RCP R0, R67 ;  /* 0x0000004300007308 */ /* 0x000e220000001000 */
[----:B------:R-:W-:Y:S07]  /*07c0*/  BSSY.RECONVERGENT B0, `(.L_x_5) ;  /* 0x000000c000007945 */ /* 0x000fee0003800200 */
[----:B------:R-:W1:Y:S01]  /*07d0*/  FCHK P0, R5, R67 ;  /* 0x0000004305007302 */ /* 0x000e620000000000 */
[----:B0-----:R-:W-:-:S04]  /*07e0*/  FFMA R3, R0, -R67, 1 ;  /* 0x3f80000000037423 */ /* 0x001fc80000000843 */
[----:B------:R-:W-:-:S04]  /*07f0*/  FFMA R0, R0, R3, R0 ;  /* 0x0000000300007223 */ /* 0x000fc80000000000 */
[----:B------:R-:W-:-:S04]  /*0800*/  FFMA R6, R5, R0, RZ ;  /* 0x0000000005067223 */ /* 0x000fc800000000ff */
[----:B------:R-:W-:-:S04]  /*0810*/  FFMA R3, R6, -R67, R5 ;  /* 0x8000004306037223 */ /* 0x000fc80000000005 */
[----:B------:R-:W-:Y:S01]  /*0820*/  FFMA R0, R0, R3, R6 ;  /* 0x0000000300007223 */ /* 0x000fe20000000006 */
[----:B-1----:R-:W-:Y:S06]  /*0830*/  @!P0 BRA `(.L_x_6) ;  /* 0x0000000000108947 */ /* 0x002fec0003800000 */
[----:B------:R-:W-:Y:S01]  /*0840*/  MOV R0, R5 ;  /* 0x0000000500007202 */ /* 0x000fe20000000f00 */
[----:B------:R-:W-:Y:S01]  /*0850*/  IMAD.MOV.U32 R3, RZ, RZ, R67 ;  /* 0x000000ffff037224 */ /* 0x000fe200078e0043 */
[----:B------:R-:W-:-:S07]  /*0860*/  MOV R34, 0x880 ;  /* 0x0000088000227802 */ /* 0x000fce0000000f00 */
[----:B-----5:R-:W-:Y:S05]  /*0870*/  CALL.REL.NOINC `($__internal_2_$__cuda_sm3x_div_rn_noftz_f32_slowpath) ;  /* 0x0000009c008c7944 */ /* 0x020fea0003c00000 */
.L_x_6:
[----:B------:R-:W-:Y:S05]  /*0880*/  BSYNC.RECONVERGENT B0 ;  /* 0x0000000000007941 */ /* 0x000fea0003800200 */
.L_x_5:
[----:B------:R-:W0:Y:S01]  /*0890*/  MUFU.RCP R6, R67 ;  /* 0x0000004300067308 */ /* 0x000e220000001000 */
[----:B------:R-:W-:Y:S01]  /*08a0*/  BSSY.RECONVERGENT B0, `(.L_x_7) ;  /* 0x000000d000007945 */ /* 0x000fe20003800200 */
[----:B------:R-:W-:-:S06]  /*08b0*/  MOV R20, R0 ;  /* 0x0000000000147202 */ /* 0x000fcc0000000f00 */
[----:B------:R-:W1:Y:S01]  /*08c0*/  FCHK P0, R2, R67 ;  /* 0x0000004302007302 */ /* 0x000e620000000000 */
[----:B0-----:R-:W-:-:S04]  /*08d0*/  FFMA R3, R6, -R67, 1 ;  /* 0x3f80000006037423 */ /* 0x001fc80000000843 */
[----:B------:R-:W-:-:S04]  /*08e0*/  FFMA R16, R6, R3, R6 ;  /* 0x0000000306107223 */ /* 0x000fc80000000006 */
[----:B------:R-:W-:-:S04]  /*08f0*/  FFMA R3, R2, R16, RZ ;  /* 0x0000001002037223 */ /* 0x000fc800000000ff */
[----:B------:R-:W-:-:S04]  /*0900*/  FFMA R6, R3, -R67, R2 ;  /* 0x8000004303067223 */ /* 0x000fc80000000002 */
[----:B------:R-:W-:Y:S01]  /*0910*/  FFMA R0, R16, R6, R3 ;  /* 0x0000000610007223 */ /* 0x000fe20000000003 */
[----:B-1----:R-:W-:Y:S06]  /*0920*/  @!P0 BRA `(.L_x_8) ;  /* 0x0000000000108947 */ /* 0x002fec0003800000 */
[----:B------:R-:W-:Y:S02]  /*0930*/  MOV R0, R2 ;  /* 0x0000000200007202 */ /* 0x000fe40000000f00 */
[----:B------:R-:W-:Y:S02]  /*0940*/  MOV R3, R67 ;  /* 0x0000004300037202 */ /* 0x000fe40000000f00 */
[----:B------:R-:W-:-:S07]  /*0950*/  MOV R34, 0x970 ;  /* 0x0000097000227802 */ /* 0x000fce0000000f00 */
[----:B-----5:R-:W-:Y:S05]  /*0960*/  CALL.REL.NOINC `($__internal_2_$__cuda_sm3x_div_rn_noftz_f32_slowpath) ;  /* 0x0000009c00507944 */ /* 0x020fea0003c00000 */
.L_x_8:
[----:B------:R-:W-:Y:S05]  /*0970*/  BSYNC.RECONVERGENT B0 ;  /* 0x0000000000007941 */ /* 0x000fea0003800200 */
.L_x_7:
[----:B------:R-:W0:Y:S01]  /*0980*/  MUFU.RCP R2, R67 ;  /* 0x0000004300027308 */ /* 0x000e220000001000 */
[----:B------:R-:W-:Y:S01]  /*0990*/  BSSY.RECONVERGENT B0, `(.L_x_9) ;  /* 0x000000d000007945 */ /* 0x000fe20003800200 */
[----:B------:R-:W-:-:S06]  /*09a0*/  IMAD.MOV.U32 R19, RZ, RZ, R0 ;  /* 0x000000ffff137224 */ /* 0x000fcc00078e0000 */
        /* <DEDUP_REMOVED lines=11> */
.L_x_10:
[----:B------:R-:W-:Y:S05]  /*0a60*/  BSYNC.RECONVERGENT B0 ;  /* 0x0000000000007941 */ /* 0x000fea0003800200 */
.L_x_9:
[----:B------:R-:W-:Y:S01]  /*0a70*/  HFMA2 R31, -RZ, RZ, 1.875, 0 ;  /* 0x3f800000ff1f7431 */ /* 0x000fe200000001ff */
[----:B------:R-:W-:Y:S01]  /*0a80*/  BSSY.RECONVERGENT B0, `(.L_x_11) ;  /* 0x000082c000007945 */ /* 0x000fe20003800200 */
[----:B------:R-:W-:Y:S02]  /*0a90*/  HFMA2 R28, -RZ, RZ, 1.875, 0 ;  /* 0x3f800000ff1c7431 */ /* 0x000fe400000001ff */
[----:B------:R-:W-:Y:S01]  /*0aa0*/  IMAD.MOV.U32 R7, RZ, RZ, R9 ;  /* 0x000000ffff077224 */ /* 0x000fe200078e0009 */
[----:B------:R-:W-:Y:S01]  /*0ab0*/  MOV R18, R0 ;  /* 0x0000000000127202 */ /* 0x000fe20000000f00 */
[----:B------:R-:W-:Y:S01]  /*0ac0*/  IMAD.MOV.U32 R9, RZ, RZ, 0x3f800000 ;  /* 0x3f800000ff097424 */ /* 0x000fe200078e00ff */
[----:B------:R-:W-:Y:S01]  /*0ad0*/  MOV R29, RZ ;  /* 0x000000ff001d7202 */ /* 0x000fe20000000f00 */
[----:B------:R-:W0:Y:S06]  /*0ae0*/  LDCU UR11, c[0x0][0x3a4] ;  /* 0x00007480ff0b77ac */ /* 0x000e2c0008000800 */
.L_x_192:
[----:B------:R-:W1:Y:S01]  /*0af0*/  LDCU UR5, c[0x0][0x3a0] ;  /* 0x00007400ff0577ac */ /* 0x000e620008000800 */
[----:B------:R-:W-:Y:S01]  /*0b00*/  MOV R45, UR10 ;  /* 0x0000000a002d7c02 */ /* 0x000fe20008000f00 */
[----:B------:R-:W-:Y:S01]  /*0b10*/  IMAD.MOV.U32 R5, RZ, RZ, R14 ;  /* 0x000000ffff057224 */ /* 0x000fe200078e000e */
[----:B------:R-:W-:Y:S01]  /*0b20*/  MOV R39, R15 ;  /* 0x0000000f00277202 */ /* 0x000fe20000000f00 */
[----:B------:R-:W2:Y:S01]  /*0b30*/  LDCU UR18, c[0x3][0x74] ;  /* 0x00c00e80ff1277ac */ /* 0x000ea20008000800 */
[----:B------:R-:W-:Y:S02]  /*0b40*/  MOV R38, R10 ;  /* 0x0000000a00267202 */ /* 0x000fe40000000f00 */
[----:B------:R-:W-:Y:S01]  /*0b50*/  MOV R6, R11 ;  /* 0x0000000b00067202 */ /* 0x000fe20000000f00 */
[----:B------:R-:W3:Y:S01]  /*0b60*/  LDCU.64 UR12, c[0x3][0x88] ;  /* 0x00c01100ff0c77ac */ /* 0x000ee20008000a00 */
[----:B------:R-:W4:Y:S01]  /*0b70*/  LDCU.64 UR14, c[0x3][0x80] ;  /* 0x00c01000ff0e77ac */ /* 0x000f220008000a00 */
[----:B------:R-:W0:Y:S01]  /*0b80*/  LDCU.64 UR16, c[0x3][0x78] ;  /* 0x00c00f00ff1077ac */ /* 0x000e220008000a00 */
[----:B-1----:R-:W-:Y:S01]  /*0b90*/  MOV R0, UR5 ;  /* 0x0000000500007c02 */ /* 0x002fe20008000f00 */
[----:B------:R-:W1:Y:S03]  /*0ba0*/  LDCU UR19, c[0x3][0x6c] ;  /* 0x00c00d80ff1377ac */ /* 0x000e660008000800 */
[----:B------:R-:W-:Y:S01]  /*0bb0*/  ISETP.GT.AND P0, PT, R0, RZ, PT ;  /* 0x000000ff0000720c */ /* 0x000fe20003f04270 */
[----:B--2---:R-:W-:Y:S01]  /*0bc0*/  IMAD.U32 R33, RZ, RZ, UR18 ;  /* 0x00000012ff217e24 */ /* 0x004fe2000f8e00ff */
[----:B------:R-:W2:Y:S01]  /*0bd0*/  LDCU.64 UR20, c[0x3][0x90] ;  /* 0x00c01200ff1477ac */ /* 0x000ea20008000a00 */
[----:B---3--:R-:W-:Y:S01]  /*0be0*/  MOV R46, UR12 ;  /* 0x0000000c002e7c02 */ /* 0x008fe20008000f00 */
[----:B------:R-:W3:Y:S01]  /*0bf0*/  LDCU.64 UR22, c[0x3][0x98] ;  /* 0x00c01300ff1677ac */ /* 0x000ee20008000a00 */
[----:B------:R-:W-:Y:S01]  /*0c00*/  MOV R41, UR13 ;  /* 0x0000000d00297c02 */ /* 0x000fe20008000f00 */
[----:B----4-:R-:W-:Y:S01]  /*0c10*/  IMAD.U32 R43, RZ, RZ, UR15 ;  /* 0x0000000fff2b7e24 */ /* 0x010fe2000f8e00ff */
[----:B------:R-:W-:-:S02]  /*0c20*/  MOV R44, UR14 ;  /* 0x0000000e002c7c02 */ /* 0x000fc40008000f00 */
[----:B0-----:R-:W-:Y:S02]  /*0c30*/  MOV R35, UR17 ;  /* 0x0000001100237c02 */ /* 0x001fe40008000f00 */
[----:B------:R-:W-:Y:S02]  /*0c40*/  MOV R32, UR16 ;  /* 0x0000001000207c02 */ /* 0x000fe40008000f00 */
[----:B-1----:R-:W-:Y:S02]  /*0c50*/  MOV R42, UR19 ;  /* 0x00000013002a7c02 */ /* 0x002fe40008000f00 */
[----:B--2---:R-:W-:Y:S01]  /*0c60*/  MOV R30, UR20 ;  /* 0x00000014001e7c02 */ /* 0x004fe20008000f00 */
[----:B------:R-:W-:Y:S01]  /*0c70*/  IMAD.U32 R37, RZ, RZ, UR21 ;  /* 0x00000015ff257e24 */ /* 0x000fe2000f8e00ff */
[----:B---3--:R-:W-:Y:S02]  /*0c80*/  MOV R36, UR22 ;  /* 0x0000001600247c02 */ /* 0x008fe40008000f00 */
[----:B------:R-:W-:Y:S01]  /*0c90*/  MOV R40, UR23 ;  /* 0x0000001700287c02 */ /* 0x000fe20008000f00 */
[----:B------:R-:W-:Y:S06]  /*0ca0*/  @!P0 BRA `(.L_x_12) ;  /* 0x0000002400b48947 */ /* 0x000fec0003800000 */
[----:B------:R-:W-:Y:S01]  /*0cb0*/  ISETP.NE.AND P0, PT, R0, 0x1, PT ;  /* 0x000000010000780c */ /* 0x000fe20003f05270 */
[----:B------:R-:W-:Y:S01]  /*0cc0*/  IMAD.U32 R40, RZ, RZ, UR23 ;  /* 0x00000017ff287e24 */ /* 0x000fe2000f8e00ff */
[----:B------:R-:W-:Y:S01]  /*0cd0*/  MOV R36, UR22 ;  /* 0x0000001600247c02 */ /* 0x000fe20008000f00 */
[----:B------:R-:W-:Y:S01]  /*0ce0*/  IMAD.U32 R41, RZ, RZ, UR13 ;  /* 0x0000000dff297e24 */ /* 0x000fe2000f8e00ff */
[----:B------:R-:W-:Y:S01]  /*0cf0*/  MOV R37, UR21 ;  /* 0x0000001500257c02 */ /* 0x000fe20008000f00 */
[----:B------:R-:W-:Y:S01]  /*0d00*/  IMAD.U32 R35, RZ, RZ, UR17 ;  /* 0x00000011ff237e24 */ /* 0x000fe2000f8e00ff */
[----:B------:R-:W-:Y:S02]  /*0d10*/  MOV R30, UR20 ;  /* 0x00000014001e7c02 */ /* 0x000fe40008000f00 */
[----:B------:R-:W-:Y:S02]  /*0d20*/  CS2R R2, SRZ ;  /* 0x0000000000027805 */ /* 0x000fe4000001ff00 */
[----:B------:R-:W-:-:S02]  /*0d30*/  MOV R42, UR19 ;  /* 0x00000013002a7c02 */ /* 0x000fc40008000f00 */
[----:B------:R-:W-:Y:S02]  /*0d40*/  MOV R33, UR18 ;  /* 0x0000001200217c02 */ /* 0x000fe40008000f00 */
[----:B------:R-:W-:Y:S02]  /*0d50*/  MOV R32, UR16 ;  /* 0x0000001000207c02 */ /* 0x000fe40008000f00 */
[----:B------:R-:W-:Y:S02]  /*0d60*/  MOV R44, UR14 ;  /* 0x0000000e002c7c02 */ /* 0x000fe40008000f00 */
[----:B------:R-:W-:Y:S02]  /*0d70*/  MOV R43, UR15 ;  /* 0x0000000f002b7c02 */ /* 0x000fe40008000f00 */
[----:B------:R-:W-:Y:S02]  /*0d80*/  MOV R46, UR12 ;  /* 0x0000000c002e7c02 */ /* 0x000fe40008000f00 */
[----:B------:R-:W-:Y:S01]  /*0d90*/  MOV R45, UR10 ;  /* 0x0000000a002d7c02 */ /* 0x000fe20008000f00 */
[----:B------:R-:W-:Y:S06]  /*0da0*/  @!P0 BRA `(.L_x_13) ;  /* 0x0000001800608947 */ /* 0x000fec0003800000 */
[----:B------:R-:W0:Y:S01]  /*0db0*/  LDCU.64 UR6, c[0x0][0x390] ;  /* 0x00007200ff0677ac */ /* 0x000e220008000a00 */
[----:B------:R-:W-:Y:S01]  /*0dc0*/  LOP3.LUT R47, R0, 0x7ffffffe, RZ, 0xc0, !PT ;  /* 0x7ffffffe002f7812 */ /* 0x000fe200078ec0ff */
[----:B------:R-:W-:Y:S01]  /*0dd0*/  IMAD.U32 R40, RZ, RZ, UR23 ;  /* 0x00000017ff287e24 */ /* 0x000fe2000f8e00ff */
[----:B------:R-:W-:Y:S01]  /*0de0*/  MOV R36, UR22 ;  /* 0x0000001600247c02 */ /* 0x000fe20008000f00 */
[----:B------:R-:W-:Y:S01]  /*0df0*/  IMAD.U32 R32, RZ, RZ, UR16 ;  /* 0x00000010ff207e24 */ /* 0x000fe2000f8e00ff */
[----:B------:R-:W-:Y:S01]  /*0e00*/  MOV R37, UR21 ;  /* 0x0000001500257c02 */ /* 0x000fe20008000f00 */
[----:B------:R-:W-:Y:S01]  /*0e10*/  IMAD.U32 R41, RZ, RZ, UR13 ;  /* 0x0000000dff297e24 */ /* 0x000fe2000f8e00ff */
[----:B------:R-:W-:Y:S01]  /*0e20*/  MOV R30, UR20 ;  /* 0x00000014001e7c02 */ /* 0x000fe20008000f00 */
[----:B------:R-:W-:Y:S01]  /*0e30*/  IMAD.U32 R33, RZ, RZ, UR18 ;  /* 0x00000012ff217e24 */ /* 0x000fe2000f8e00ff */
[----:B------:R-:W-:Y:S02]  /*0e40*/  MOV R35, UR17 ;  /* 0x0000001100237c02 */ /* 0x000fe40008000f00 */
[----:B------:R-:W-:-:S02]  /*0e50*/  MOV R44, UR14 ;  /* 0x0000000e002c7c02 */ /* 0x000fc40008000f00 */
[----:B------:R-:W-:Y:S02]  /*0e60*/  MOV R43, UR15 ;  /* 0x0000000f002b7c02 */ /* 0x000fe40008000f00 */
[----:B------:R-:W-:Y:S02]  /*0e70*/  MOV R46, UR12 ;  /* 0x0000000c002e7c02 */ /* 0x000fe40008000f00 */
[----:B------:R-:W-:Y:S01]  /*0e80*/  MOV R45, UR10 ;  /* 0x0000000a002d7c02 */ /* 0x000fe20008000f00 */
[----:B0-----:R-:W-:Y:S01]  /*0e90*/  UIADD3 UR5, UP0, UPT, UR6, 0x30, URZ ;  /* 0x0000003006057890 */ /* 0x001fe2000ff1e0ff */
[----:B------:R-:W-:Y:S02]  /*0ea0*/  MOV R42, UR19 ;  /* 0x00000013002a7c02 */ /* 0x000fe40008000f00 */
[----:B------:R-:W-:Y:S01]  /*0eb0*/  IADD3 R47, PT, PT, -R47, RZ, RZ ;  /* 0x000000ff2f2f7210 */ /* 0x000fe20007ffe1ff */
[----:B------:R-:W-:Y:S02]  /*0ec0*/  UIADD3.X UR6, UPT, UPT, URZ, UR7, URZ, UP0, !UPT ;  /* 0x00000007ff067290 */ /* 0x000fe400087fe4ff */
[----:B------:R-:W-:-:S04]  /*0ed0*/  MOV R16, UR5 ;  /* 0x0000000500107c02 */ /* 0x000fc80008000f00 */
[----:B------:R-:W-:-:S07]  /*0ee0*/  MOV R17, UR6 ;  /* 0x0000000600117c02 */ /* 0x000fce0008000f00 */
.L_x_46:
[----:B------:R-:W2:Y:S04]  /*0ef0*/  LDG.E R53, desc[UR8][R16.64+-0x2c] ;  /* 0xffffd40810357981 */ /* 0x000ea8000c1e1900 */
[----:B------:R-:W3:Y:S04]  /*0f00*/  LDG.E R52, desc[UR8][R16.64+-0x30] ;  /* 0xffffd00810347981 */ /* 0x000ee8000c1e1900 */
[----:B------:R-:W4:Y:S04]  /*0f10*/  LDG.E R2, desc[UR8][R16.64+-0x28] ;  /* 0xffffd80810027981 */ /* 0x000f28000c1e1900 */
[----:B------:R-:W4:Y:S01]  /*0f20*/  LDG.E R0, desc[UR8][R16.64+-0x24] ;  /* 0xffffdc0810007981 */ /* 0x000f22000c1e1900 */
[----:B------:R-:W0:Y:S01]  /*0f30*/  LDCU UR5, c[0x3][0x6c] ;  /* 0x00c00d80ff0577ac */ /* 0x000e220008000800 */
[----:B------:R-:W-:Y:S01]  /*0f40*/  IADD3 R47, PT, PT, R47, 0x2, RZ ;  /* 0x000000022f2f7810 */ /* 0x000fe20007ffe0ff */
[----:B------:R-:W-:Y:S01]  /*0f50*/  BSSY.RECONVERGENT B3, `(.L_x_14) ;  /* 0x00000aa000037945 */ /* 0x000fe20003800200 */
[----:B------:R-:W-:Y:S01]  /*0f60*/  IMAD.U32 R64, RZ, RZ, UR10 ;  /* 0x0000000aff407e24 */ /* 0x000fe2000f8e00ff */
[----:B------:R-:W1:Y:S01]  /*0f70*/  LDCU.64 UR12, c[0x3][0x78] ;  /* 0x00c00f00ff0c77ac */ /* 0x000e620008000a00 */
[----:B------:R-:W-:Y:S01]  /*0f80*/  ISETP.NE.AND P1, PT, R47, RZ, PT ;  /* 0x000000ff2f00720c */ /* 0x000fe20003f25270 */
[----:B------:R-:W4:Y:S01]  /*0f90*/  LDCU.64 UR14, c[0x3][0x80] ;  /* 0x00c01000ff0e77ac */ /* 0x000f220008000a00 */
[----:B------:R-:W1:Y:S01]  /*0fa0*/  LDCU.64 UR16, c[0x3][0x88] ;  /* 0x00c01100ff1077ac */ /* 0x000e620008000a00 */
[----:B------:R-:W1:Y:S01]  /*0fb0*/  LDCU.64 UR18, c[0x3][0x90] ;  /* 0x00c01200ff1277ac */ /* 0x000e620008000a00 */
[----:B0-----:R-:W-:Y:S01]  /*0fc0*/  IMAD.U32 R65, RZ, RZ, UR5 ;  /* 0x00000005ff417e24 */ /* 0x001fe2000f8e00ff */
[----:B------:R-:W0:Y:S01]  /*0fd0*/  LDCU.64 UR20, c[0x3][0x98] ;  /* 0x00c01300ff1477ac */ /* 0x000e220008000a00 */
[----:B------:R-:W0:Y:S01]  /*0fe0*/  LDCU UR6, c[0x3][0x74] ;  /* 0x00c00e80ff0677ac */ /* 0x000e220008000800 */
[----:B-1----:R-:W-:Y:S01]  /*0ff0*/  MOV R48, UR16 ;  /* 0x0000001000307c02 */ /* 0x002fe20008000f00 */
[----:B------:R-:W-:Y:S01]  /*1000*/  IMAD.U32 R50, RZ, RZ, UR18 ;  /* 0x00000012ff327e24 */ /* 0x000fe2000f8e00ff */
[----:B0-----:R-:W-:-:S02]  /*1010*/  MOV R54, UR20 ;  /* 0x0000001400367c02 */ /* 0x001fc40008000f00 */
[----:B------:R-:W-:Y:S02]  /*1020*/  MOV R66, UR21 ;  /* 0x0000001500427c02 */ /* 0x000fe40008000f00 */
[----:B------:R-:W-:Y:S01]  /*1030*/  MOV R55, UR6 ;  /* 0x0000000600377c02 */ /* 0x000fe20008000f00 */
[----:B--2--5:R-:W-:Y:S01]  /*1040*/  FADD R4, -R53, R22 ;  /* 0x0000001635047221 */ /* 0x024fe20000000100 */
[----:B---3--:R-:W-:-:S03]  /*1050*/  FADD R3, -R52, R23 ;  /* 0x0000001734037221 */ /* 0x008fc60000000100 */
[C---:B------:R-:W-:Y:S01]  /*1060*/  FMUL R34, R4.reuse, R4 ;  /* 0x0000000404227220 */ /* 0x040fe20000400000 */
[----:B------:R-:W-:Y:S01]  /*1070*/  FMUL R51, R4, R19 ;  /* 0x0000001304337220 */ /* 0x000fe20000400000 */
[----:B------:R-:W-:Y:S01]  /*1080*/  MOV R4, UR12 ;  /* 0x0000000c00047c02 */ /* 0x000fe20008000f00 */
[----:B----4-:R-:W-:Y:S01]  /*1090*/  FADD R49, -R2, R21 ;  /* 0x0000001502317221 */ /* 0x010fe20000000100 */
[C---:B------:R-:W-:Y:S01]  /*10a0*/  FFMA R34, R3.reuse, R3, R34 ;  /* 0x0000000303227223 */ /* 0x040fe20000000022 */
[----:B------:R-:W-:-:S03]  /*10b0*/  FFMA R51, R3, R20, R51 ;  /* 0x0000001403337223 */ /* 0x000fc60000000033 */
[C---:B------:R-:W-:Y:S01]  /*10c0*/  FFMA R3, R49.reuse, R49, R34 ;  /* 0x0000003131037223 */ /* 0x040fe20000000022 */
[----:B------:R-:W-:Y:S01]  /*10d0*/  FFMA R51, R49, R18, R51 ;  /* 0x0000001231337223 */ /* 0x000fe20000000033 */
[----:B------:R-:W-:Y:S01]  /*10e0*/  IMAD.U32 R34, RZ, RZ, UR14 ;  /* 0x0000000eff227e24 */ /* 0x000fe2000f8e00ff */
[----:B------:R-:W-:Y:S01]  /*10f0*/  MOV R49, UR17 ;  /* 0x0000001100317c02 */ /* 0x000fe20008000f00 */
[----:B------:R-:W-:Y:S01]  /*1100*/  FFMA R3, -R0, R0, R3 ;  /* 0x0000000000037223 */ /* 0x000fe20000000103 */
[----:B------:R-:W-:Y:S01]  /*1110*/  FADD R68, R51, R51 ;  /* 0x0000003333447221 */ /* 0x000fe20000000000 */
[----:B------:R-:W-:Y:S02]  /*1120*/  MOV R0, UR13 ;  /* 0x0000000d00007c02 */ /* 0x000fe40008000f00 */
[----:B------:R-:W-:Y:S01]  /*1130*/  FMUL R3, R3, -4 ;  /* 0xc080000003037820 */ /* 0x000fe20000400000 */
[----:B------:R-:W-:-:S03]  /*1140*/  MOV R51, UR19 ;  /* 0x0000001300337c02 */ /* 0x000fc60008000f00 */
[----:B------:R-:W-:Y:S01]  /*1150*/  FFMA R70, R68, R68, R3 ;  /* 0x0000004444467223 */ /* 0x000fe20000000003 */
[----:B------:R-:W-:-:S04]  /*1160*/  MOV R3, UR15 ;  /* 0x0000000f00037c02 */ /* 0x000fc80008000f00 */
[----:B------:R-:W-:-:S13]  /*1170*/  FSETP.GT.AND P0, PT, R70, RZ, PT ;  /* 0x000000ff4600720b */ /* 0x000fda0003f04000 */
[----:B------:R-:W-:Y:S05]  /*1180*/  @!P0 BRA `(.L_x_15) ;  /* 0x0000000800188947 */ /* 0x000fea0003800000 */
[----:B------:R0:W5:Y:S04]  /*1190*/  LDG.E R56, desc[UR8][R16.64+-0xc] ;  /* 0xfffff40810387981 */ /* 0x000168000c1e1900 */
[----:B------:R0:W5:Y:S04]  /*11a0*/  LDG.E R57, desc[UR8][R16.64+-0x20] ;  /* 0xffffe00810397981 */ /* 0x000168000c1e1900 */
[----:B------:R0:W5:Y:S04]  /*11b0*/  LDG.E R58, desc[UR8][R16.64+-0x1c] ;  /* 0xffffe408103a7981 */ /* 0x000168000c1e1900 */
[----:B------:R0:W5:Y:S04]  /*11c0*/  LDG.E R59, desc[UR8][R16.64+-0x18] ;  /* 0xffffe808103b7981 */ /* 0x000168000c1e1900 */
[----:B------:R0:W5:Y:S04]  /*11d0*/  LDG.E R60, desc[UR8][R16.64+-0x14] ;  /* 0xffffec08103c7981 */ /* 0x000168000c1e1900 */
[----:B------:R0:W5:Y:S04]  /*11e0*/  LDG.E R61, desc[UR8][R16.64+-0x10] ;  /* 0xfffff008103d7981 */ /* 0x000168000c1e1900 */
[----:B------:R0:W5:Y:S04]  /*11f0*/  LDG.E R62, desc[UR8][R16.64+-0x8] ;  /* 0xfffff808103e7981 */ /* 0x000168000c1e1900 */
[----:B------:R0:W5:Y:S01]  /*1200*/  LDG.E R63, desc[UR8][R16.64+-0x4] ;  /* 0xfffffc08103f7981 */ /* 0x000162000c1e1900 */
[----:B------:R-:W-:Y:S01]  /*1210*/  IADD3 R0, PT, PT, R70, -0xd000000, RZ ;  /* 0xf300000046007810 */ /* 0x000fe20007ffe0ff */
[----:B------:R0:W1:Y:S01]  /*1220*/  MUFU.RSQ R3, R70 ;  /* 0x0000004600037308 */ /* 0x0000620000001400 */
[----:B------:R-:W-:Y:S02]  /*1230*/  BSSY.RECONVERGENT B1, `(.L_x_16) ;  /* 0x000000b000017945 */ /* 0x000fe40003800200 */
[----:B------:R-:W-:-:S13]  /*1240*/  ISETP.GT.U32.AND P0, PT, R0, 0x727fffff, PT ;  /* 0x727fffff0000780c */ /* 0x000fda0003f04070 */
[----:B0-----:R-:W-:Y:S05]  /*1250*/  @!P0 BRA `(.L_x_17) ;  /* 0x0000000000108947 */ /* 0x001fea0003800000 */
[----:B------:R-:W-:Y:S02]  /*1260*/  MOV R0, R70 ;  /* 0x0000004600007202 */ /* 0x000fe40000000f00 */
[----:B------:R-:W-:-:S07]  /*1270*/  MOV R34, 0x1290 ;  /* 0x0000129000227802 */ /* 0x000fce0000000f00 */
[----:B-1---5:R-:W-:Y:S05]  /*1280*/  CALL.REL.NOINC `($__internal_1_$__cuda_sm20_sqrt_rn_f32_slowpath) ;  /* 0x0000009000ac7944 */ /* 0x022fea0003c00000 */
[----:B------:R-:W-:Y:S05]  /*1290*/  BRA `(.L_x_18) ;  /* 0x0000000000107947 */ /* 0x000fea0003800000 */
.L_x_17:
[----:B-1----:R-:W-:Y:S01]  /*12a0*/  FMUL.FTZ R67, R70, R3 ;  /* 0x0000000346437220 */ /* 0x002fe20000410000 */
[----:B------:R-:W-:-:S03]  /*12b0*/  FMUL.FTZ R3, R3, 0.5 ;  /* 0x3f00000003037820 */ /* 0x000fc60000410000 */
[----:B------:R-:W-:-:S04]  /*12c0*/  FFMA R0, -R67, R67, R70 ;  /* 0x0000004343007223 */ /* 0x000fc80000000146 */
[----:B------:R-:W-:-:S07]  /*12d0*/  FFMA R67, R0, R3, R67 ;  /* 0x0000000300437223 */ /* 0x000fce0000000043 */
.L_x_18:
[----:B------:R-:W-:Y:S05]  /*12e0*/  BSYNC.RECONVERGENT B1 ;  /* 0x0000000000017941 */ /* 0x000fea0003800200 */
.L_x_16:
[C-C-:B------:R-:W-:Y:S01]  /*12f0*/  FADD R65, -R68.reuse, -R67.reuse ;  /* 0x8000004344417221 */ /* 0x140fe20000000100 */
[----:B------:R-:W-:Y:S01]  /*1300*/  BSSY.RELIABLE B1, `(.L_x_19) ;  /* 0x0000021000017945 */ /* 0x000fe20003800100 */
[----:B------:R-:W-:Y:S01]  /*1310*/  FADD R67, -R68, R67 ;  /* 0x0000004344437221 */ /* 0x000fe20000000100 */
[----:B------:R-:W-:Y:S01]  /*1320*/  PRMT R64, RZ, 0x7610, R64 ;  /* 0x00007610ff407816 */ /* 0x000fe20000000040 */
[----:B------:R-:W-:-:S05]  /*1330*/  FMUL R65, R65, 0.5 ;  /* 0x3f00000041417820 */ /* 0x000fca0000400000 */
[----:B------:R-:W-:-:S13]  /*1340*/  FSETP.GT.AND P2, PT, R65, 9.9999999747524270788e-07, PT ;  /* 0x358637bd4100780b */ /* 0x000fda0003f44000 */
[----:B------:R-:W-:Y:S05]  /*1350*/  @P2 BRA `(.L_x_20) ;  /* 0x00000000006c2947 */ /* 0x000fea0003800000 */
[----:B------:R-:W0:Y:S01]  /*1360*/  LDCU UR5, c[0x3][0x6c] ;  /* 0x00c00d80ff0577ac */ /* 0x000e220008000800 */
[----:B------:R-:W-:Y:S01]  /*1370*/  FMUL R67, R67, 0.5 ;  /* 0x3f00000043437820 */ /* 0x000fe20000400000 */
[----:B-----5:R-:W-:Y:S01]  /*1380*/  FSETP.GT.AND P0, PT, R56, RZ, PT ;  /* 0x000000ff3800720b */ /* 0x020fe20003f04000 */
[----:B------:R-:W-:Y:S01]  /*1390*/  IMAD.U32 R64, RZ, RZ, UR10 ;  /* 0x0000000aff407e24 */ /* 0x000fe2000f8e00ff */
[----:B------:R-:W1:Y:S02]  /*13a0*/  LDCU.64 UR12, c[0x3][0x78] ;  /* 0x00c00f00ff0c77ac */ /* 0x000e640008000a00 */
[----:B------:R-:W-:Y:S01]  /*13b0*/  FSETP.LEU.OR P0, PT, R67, 9.9999999747524270788e-07, !P0 ;  /* 0x358637bd4300780b */ /* 0x000fe2000470b400 */
[----:B------:R-:W2:Y:S01]  /*13c0*/  LDCU.64 UR14, c[0x3][0x80] ;  /* 0x00c01000ff0e77ac */ /* 0x000ea20008000a00 */
[----:B------:R-:W3:Y:S01]  /*13d0*/  LDCU.64 UR16, c[0x3][0x88] ;  /* 0x00c01100ff1077ac */ /* 0x000ee20008000a00 */
[----:B------:R-:W4:Y:S01]  /*13e0*/  LDCU.64 UR18, c[0x3][0x90] ;  /* 0x00c01200ff1277ac */ /* 0x000f220008000a00 */
[----:B0-----:R-:W-:Y:S01]  /*13f0*/  MOV R65, UR5 ;  /* 0x0000000500417c02 */ /* 0x001fe20008000f00 */
[----:B------:R-:W0:Y:S01]  /*1400*/  LDCU.64 UR20, c[0x3][0x98] ;  /* 0x00c01300ff1477ac */ /* 0x000e220008000a00 */
[----:B-1----:R-:W-:Y:S01]  /*1410*/  MOV R4, UR12 ;  /* 0x0000000c00047c02 */ /* 0x002fe20008000f00 */
[----:B------:R-:W1:Y:S01]  /*1420*/  LDCU UR6, c[0x3][0x74] ;  /* 0x00c00e80ff0677ac */ /* 0x000e620008000800 */
[----:B------:R-:W-:Y:S01]  /*1430*/  MOV R0, UR13 ;  /* 0x0000000d00007c02 */ /* 0x000fe20008000f00 */
[----:B--2---:R-:W-:Y:S01]  /*1440*/  IMAD.U32 R3, RZ, RZ, UR15 ;  /* 0x0000000fff037e24 */ /* 0x004fe2000f8e00ff */
[----:B------:R-:W-:-:S02]  /*1450*/  MOV R34, UR14 ;  /* 0x0000000e00227c02 */ /* 0x000fc40008000f00 */
[----:B---3--:R-:W-:Y:S02]  /*1460*/  MOV R48, UR16 ;  /* 0x0000001000307c02 */ /* 0x008fe40008000f00 */
[----:B------:R-:W-:Y:S02]  /*1470*/  MOV R49, UR17 ;  /* 0x0000001100317c02 */ /* 0x000fe40008000f00 */
[----:B----4-:R-:W-:Y:S01]  /*1480*/  MOV R50, UR18 ;  /* 0x0000001200327c02 */ /* 0x010fe20008000f00 */
[----:B------:R-:W-:Y:S01]  /*1490*/  IMAD.U32 R51, RZ, RZ, UR19 ;  /* 0x00000013ff337e24 */ /* 0x000fe2000f8e00ff */
[----:B0-----:R-:W-:Y:S02]  /*14a0*/  MOV R54, UR20 ;  /* 0x0000001400367c02 */ /* 0x001fe40008000f00 */
[----:B------:R-:W-:Y:S01]  /*14b0*/  MOV R66, UR21 ;  /* 0x0000001500427c02 */ /* 0x000fe20008000f00 */
[----:B-1----:R-:W-:Y:S01]  /*14c0*/  IMAD.U32 R55, RZ, RZ, UR6 ;  /* 0x00000006ff377e24 */ /* 0x002fe2000f8e00ff */
[----:B------:R-:W-:Y:S05]  /*14d0*/  @P0 BREAK.RELIABLE B1 ;  /* 0x0000000000010942 */ /* 0x000fea0003800100 */
[----:B------:R-:W-:Y:S05]  /*14e0*/  @P0 BRA `(.L_x_15) ;  /* 0x0000000400400947 */ /* 0x000fea0003800000 */
[----:B------:R-:W-:Y:S01]  /*14f0*/  HFMA2 R64, -RZ, RZ, 0, 5.9604644775390625e-08 ;  /* 0x00000001ff407431 */ /* 0x000fe200000001ff */
[----:B------:R-:W-:-:S07]  /*1500*/  MOV R65, R67 ;  /* 0x0000004300417202 */ /* 0x000fce0000000f00 */
.L_x_20:
[----:B------:R-:W-:Y:S05]  /*1510*/  BSYNC.RELIABLE B1 ;  /* 0x0000000000017941 */ /* 0x000fea0003800100 */
.L_x_19:
[C---:B------:R-:W-:Y:S01]  /*1520*/  FFMA R4, R65.reuse, R19, R22 ;  /* 0x0000001341047223 */ /* 0x040fe20000000016 */
[C---:B------:R-:W-:Y:S01]  /*1530*/  FFMA R3, R65.reuse, R20, R23 ;  /* 0x0000001441037223 */ /* 0x040fe20000000017 */
[----:B------:R-:W-:Y:S01]  /*1540*/  FFMA R49, R65, R18, R21 ;  /* 0x0000001241317223 */ /* 0x000fe20000000015 */
[----:B------:R-:W-:Y:S01]  /*1550*/  BSSY.RECONVERGENT B1, `(.L_x_21) ;  /* 0x0000012000017945 */ /* 0x000fe20003800200 */
[----:B------:R-:W-:Y:S01]  /*1560*/  FADD R4, -R53, R4 ;  /* 0x0000000435047221 */ /* 0x000fe20000000100 */
[----:B------:R-:W-:Y:S01]  /*1570*/  FADD R52, -R52, R3 ;  /* 0x0000000334347221 */ /* 0x000fe20000000100 */
[----:B------:R-:W-:Y:S02]  /*1580*/  FADD R2, -R2, R49 ;  /* 0x0000003102027221 */ /* 0x000fe40000000100 */
[----:B------:R-:W-:-:S04]  /*1590*/  FMUL R3, R4, R4 ;  /* 0x0000000404037220 */ /* 0x000fc80000400000 */
[----:B------:R-:W-:-:S04]  /*15a0*/  FFMA R3, R52, R52, R3 ;  /* 0x0000003434037223 */ /* 0x000fc80000000003 */
[----:B------:R-:W-:-:S04]  /*15b0*/  FFMA R0, R2, R2, R3 ;  /* 0x0000000202007223 */ /* 0x000fc80000000003 */
[----:B------:R0:W1:Y:S01]  /*15c0*/  MUFU.RSQ R3, R0 ;  /* 0x0000000000037308 */ /* 0x0000620000001400 */
[----:B------:R-:W-:-:S04]  /*15d0*/  IADD3 R34, PT, PT, R0, -0xd000000, RZ ;  /* 0xf300000000227810 */ /* 0x000fc80007ffe0ff */
[----:B------:R-:W-:-:S13]  /*15e0*/  ISETP.GT.U32.AND P0, PT, R34, 0x727fffff, PT ;  /* 0x727fffff2200780c */ /* 0x000fda0003f04070 */
[----:B01----:R-:W-:Y:S05]  /*15f0*/  @!P0 BRA `(.L_x_22) ;  /* 0x00000000000c8947 */ /* 0x003fea0003800000 */
[----:B------:R-:W-:-:S07]  /*1600*/  MOV R34, 0x1620 ;  /* 0x0000162000227802 */ /* 0x000fce0000000f00 */
[----:B-----5:R-:W-:Y:S05]  /*1610*/  CALL.REL.NOINC `($__internal_1_$__cuda_sm20_sqrt_rn_f32_slowpath) ;  /* 0x0000008c00c87944 */ /* 0x020fea0003c00000 */
[----:B------:R-:W-:Y:S05]  /*1620*/  BRA `(.L_x_23) ;  /* 0x0000000000107947 */ /* 0x000fea0003800000 */
.L_x_22:
[----:B------:R-:W-:Y:S01]  /*1630*/  FMUL.FTZ R67, R0, R3 ;  /* 0x0000000300437220 */ /* 0x000fe20000410000 */
[----:B------:R-:W-:-:S03]  /*1640*/  FMUL.FTZ R3, R3, 0.5 ;  /* 0x3f00000003037820 */ /* 0x000fc60000410000 */
[----:B------:R-:W-:-:S04]  /*1650*/  FFMA R0, -R67, R67, R0 ;  /* 0x0000004343007223 */ /* 0x000fc80000000100 */
[----:B------:R-:W-:-:S07]  /*1660*/  FFMA R67, R0, R3, R67 ;  /* 0x0000000300437223 */ /* 0x000fce0000000043 */
.L_x_23:
[----:B------:R-:W-:Y:S05]  /*1670*/  BSYNC.RECONVERGENT B1 ;  /* 0x0000000000017941 */ /* 0x000fea0003800200 */
.L_x_21:
        /* <DEDUP_REMOVED lines=9> */
[----:B------:R-:W-:Y:S01]  /*1710*/  IMAD.MOV.U32 R0, RZ, RZ, R52 ;  /* 0x000000ffff007224 */ /* 0x000fe200078e0034 */
[----:B------:R-:W-:Y:S02]  /*1720*/  MOV R3, R67 ;  /* 0x0000004300037202 */ /* 0x000fe40000000f00 */
[----:B------:R-:W-:-:S07]  /*1730*/  MOV R34, 0x1750 ;  /* 0x0000175000227802 */ /* 0x000fce0000000f00 */
[----:B-----5:R-:W-:Y:S05]  /*1740*/  CALL.REL.NOINC `($__internal_2_$__cuda_sm3x_div_rn_noftz_f32_slowpath) ;  /* 0x0000008c00d87944 */ /* 0x020fea0003c00000 */
.L_x_25:
[----:B------:R-:W-:Y:S05]  /*1750*/  BSYNC.RECONVERGENT B4 ;  /* 0x0000000000047941 */ /* 0x000fea0003800200 */
.L_x_24:
        /* <DEDUP_REMOVED lines=14> */
.L_x_27:
[----:B------:R-:W-:Y:S05]  /*1840*/  BSYNC.RECONVERGENT B4 ;  /* 0x0000000000047941 */ /* 0x000fea0003800200 */
.L_x_26:
[----:B------:R-:W0:Y:S01]  /*1850*/  MUFU.RCP R4, R67 ;  /* 0x0000004300047308 */ /* 0x000e220000001000 */
[----:B------:R-:W-:Y:S07]  /*1860*/  BSSY.RECONVERGENT B4, `(.L_x_28) ;  /* 0x000000d000047945 */ /* 0x000fee0003800200 */
[----:B------:R-:W1:Y:S01]  /*1870*/  FCHK P0, R2, R67 ;  /* 0x0000004302007302 */ /* 0x000e620000000000 */
[----:B0-----:R-:W-:-:S04]  /*1880*/  FFMA R3, R4, -R67, 1 ;  /* 0x3f80000004037423 */ /* 0x001fc80000000843 */
[----:B------:R-:W-:Y:S01]  /*1890*/  FFMA R48, R4, R3, R4 ;  /* 0x0000000304307223 */ /* 0x000fe20000000004 */
[----:B------:R-:W-:-:S03]  /*18a0*/  MOV R4, R0 ;  /* 0x0000000000047202 */ /* 0x000fc60000000f00 */
        /* <DEDUP_REMOVED lines=8> */
.L_x_29:
[----:B------:R-:W-:Y:S05]  /*1930*/  BSYNC.RECONVERGENT B4 ;  /* 0x0000000000047941 */ /* 0x000fea0003800200 */
.L_x_28:
[----:B-----5:R-:W-:Y:S01]  /*1940*/  IMAD.MOV.U32 R34, RZ, RZ, R57 ;  /* 0x000000ffff227224 */ /* 0x020fe200078e0039 */
[----:B------:R-:W-:Y:S01]  /*1950*/  MOV R3, R58 ;  /* 0x0000003a00037202 */ /* 0x000fe20000000f00 */
[----:B------:R-:W-:Y:S01]  /*1960*/  IMAD.MOV.U32 R50, RZ, RZ, R61 ;  /* 0x000000ffff327224 */ /* 0x000fe200078e003d */
[----:B------:R-:W-:Y:S01]  /*1970*/  MOV R48, R59 ;  /* 0x0000003b00307202 */ /* 0x000fe20000000f00 */
[----:B------:R-:W-:Y:S01]  /*1980*/  @!P2 FADD R55, -R55, -RZ ;  /* 0x800000ff3737a221 */ /* 0x000fe20000000100 */
[----:B------:R-:W-:Y:S01]  /*1990*/  MOV R49, R60 ;  /* 0x0000003c00317202 */ /* 0x000fe20000000f00 */
[----:B------:R-:W-:Y:S01]  /*19a0*/  @!P2 FADD R4, -R4, -RZ ;  /* 0x800000ff0404a221 */ /* 0x000fe20000000100 */
[----:B------:R-:W-:Y:S01]  /*19b0*/  MOV R51, R56 ;  /* 0x0000003800337202 */ /* 0x000fe20000000f00 */
[----:B------:R-:W-:Y:S01]  /*19c0*/  @!P2 FADD R0, -R0, -RZ ;  /* 0x800000ff0000a221 */ /* 0x000fe20000000100 */
[----:B------:R-:W-:Y:S02]  /*19d0*/  MOV R54, R62 ;  /* 0x0000003e00367202 */ /* 0x000fe40000000f00 */
[----:B------:R-:W-:-:S07]  /*19e0*/  MOV R66, R63 ;  /* 0x0000003f00427202 */ /* 0x000fce0000000f00 */
.L_x_15:
[----:B------:R-:W-:Y:S05]  /*19f0*/  BSYNC.RECONVERGENT B3 ;  /* 0x0000000000037941 */ /* 0x000fea0003800200 */
.L_x_14:
[----:B------:R-:W2:Y:S04]  /*1a00*/  LDG.E R53, desc[UR8][R16.64+0x4] ;  /* 0x0000040810357981 */ /* 0x000ea8000c1e1900 */
[----:B------:R-:W3:Y:S04]  /*1a10*/  LDG.E R52, desc[UR8][R16.64] ;  /* 0x0000000810347981 */ /* 0x000ee8000c1e1900 */
[----:B------:R-:W4:Y:S04]  /*1a20*/  LDG.E R2, desc[UR8][R16.64+0x8] ;  /* 0x0000080810027981 */ /* 0x000f28000c1e1900 */
[----:B------:R-:W5:Y:S01]  /*1a30*/  LDG.E R56, desc[UR8][R16.64+0xc] ;  /* 0x00000c0810387981 */ /* 0x000f62000c1e1900 */
[----:B------:R-:W-:Y:S01]  /*1a40*/  FSETP.GEU.AND P0, PT, R65, R42, PT ;  /* 0x0000002a4100720b */ /* 0x000fe20003f0e000 */
[----:B------:R-:W0:Y:S01]  /*1a50*/  LDCU UR5, c[0x3][0x6c] ;  /* 0x00c00d80ff0577ac */ /* 0x000e220008000800 */
[----:B------:R-:W-:Y:S01]  /*1a60*/  BSSY.RECONVERGENT B3, `(.L_x_30) ;  /* 0x00000b7000037945 */ /* 0x000fe20003800200 */
[----:B------:R-:W1:Y:S01]  /*1a70*/  LDCU.64 UR12, c[0x3][0x78] ;  /* 0x00c00f00ff0c77ac */ /* 0x000e620008000a00 */
[----:B------:R-:W0:Y:S09]  /*1a80*/  LDCU.64 UR14, c[0x3][0x80] ;  /* 0x00c01000ff0e77ac */ /* 0x000e320008000a00 */
[----:B------:R-:W-:Y:S01]  /*1a90*/  @!P0 MOV R35, R0 ;  /* 0x0000000000238202 */ /* 0x000fe20000000f00 */
[----:B------:R-:W-:Y:S01]  /*1aa0*/  @!P0 IMAD.MOV.U32 R32, RZ, RZ, R4 ;  /* 0x000000ffff208224 */ /* 0x000fe200078e0004 */
[----:B------:R-:W-:Y:S01]  /*1ab0*/  @!P0 MOV R43, R3 ;  /* 0x00000003002b8202 */ /* 0x000fe20000000f00 */
[----:B------:R-:W1:Y:S01]  /*1ac0*/  LDCU.64 UR16, c[0x3][0x88] ;  /* 0x00c01100ff1077ac */ /* 0x000e620008000a00 */
        /* <DEDUP_REMOVED lines=8> */
[----:B------:R-:W-:-:S02]  /*1b50*/  @!P0 MOV R33, R55 ;  /* 0x0000003700218202 */ /* 0x000fc40000000f00 */
[----:B------:R-:W-:Y:S01]  /*1b60*/  @!P0 MOV R42, R65 ;  /* 0x00000041002a8202 */ /* 0x000fe20000000f00 */
[----:B------:R-:W1:Y:S01]  /*1b70*/  LDCU UR6, c[0x3][0x74] ;  /* 0x00c00e80ff0677ac */ /* 0x000e620008000800 */
[----:B------:R-:W-:Y:S01]  /*1b80*/  @!P0 MOV R40, R66 ;  /* 0x0000004200288202 */ /* 0x000fe20000000f00 */
[----:B0-----:R-:W-:Y:S01]  /*1b90*/  IMAD.U32 R34, RZ, RZ, UR15 ;  /* 0x0000000fff227e24 */ /* 0x001fe2000f8e00ff */
[----:B------:R-:W-:Y:S02]  /*1ba0*/  @!P0 PRMT R45, R64, 0x7610, R45 ;  /* 0x00007610402d8816 */ /* 0x000fe4000000002d */
[----:B------:R-:W-:Y:S02]  /*1bb0*/  MOV R65, UR5 ;  /* 0x0000000500417c02 */ /* 0x000fe40008000f00 */
[----:B-1----:R-:W-:Y:S02]  /*1bc0*/  MOV R48, UR16 ;  /* 0x0000001000307c02 */ /* 0x002fe40008000f00 */
[----:B------:R-:W-:-:S02]  /*1bd0*/  MOV R50, UR18 ;  /* 0x0000001200327c02 */ /* 0x000fc40008000f00 */
[----:B------:R-:W-:Y:S02]  /*1be0*/  MOV R66, UR20 ;  /* 0x0000001400427c02 */ /* 0x000fe40008000f00 */
[----:B------:R-:W-:Y:S01]  /*1bf0*/  MOV R67, UR21 ;  /* 0x0000001500437c02 */ /* 0x000fe20008000f00 */
[----:B------:R-:W-:Y:S02]  /*1c00*/  IMAD.U32 R55, RZ, RZ, UR6 ;  /* 0x00000006ff377e24 */ /* 0x000fe4000f8e00ff */
[----:B--2---:R-:W-:Y:S01]  /*1c10*/  FADD R0, -R53, R22 ;  /* 0x0000001635007221 */ /* 0x004fe20000000100 */
[----:B---3--:R-:W-:-:S03]  /*1c20*/  FADD R3, -R52, R23 ;  /* 0x0000001734037221 */ /* 0x008fc60000000100 */
[C---:B------:R-:W-:Y:S01]  /*1c30*/  FMUL R4, R0.reuse, R0 ;  /* 0x0000000000047220 */ /* 0x040fe20000400000 */
[----:B------:R-:W-:Y:S01]  /*1c40*/  FMUL R51, R0, R19 ;  /* 0x0000001300337220 */ /* 0x000fe20000400000 */
[----:B------:R-:W-:Y:S02]  /*1c50*/  IMAD.U32 R0, RZ, RZ, UR10 ;  /* 0x0000000aff007e24 */ /* 0x000fe4000f8e00ff */
[----:B----4-:R-:W-:Y:S01]  /*1c60*/  FADD R49, -R2, R21 ;  /* 0x0000001502317221 */ /* 0x010fe20000000100 */
[C---:B------:R-:W-:Y:S01]  /*1c70*/  FFMA R4, R3.reuse, R3, R4 ;  /* 0x0000000303047223 */ /* 0x040fe20000000004 */
[----:B------:R-:W-:Y:S01]  /*1c80*/  FFMA R51, R3, R20, R51 ;  /* 0x0000001403337223 */ /* 0x000fe20000000033 */
[----:B------:R-:W-:Y:S02]  /*1c90*/  PRMT R64, R0, 0x7610, R64 ;  /* 0x0000761000407816 */ /* 0x000fe40000000040 */
[C---:B------:R-:W-:Y:S01]  /*1ca0*/  FFMA R3, R49.reuse, R49, R4 ;  /* 0x0000003131037223 */ /* 0x040fe20000000004 */
[----:B------:R-:W-:Y:S01]  /*1cb0*/  FFMA R51, R49, R18, R51 ;  /* 0x0000001231337223 */ /* 0x000fe20000000033 */
[----:B------:R-:W-:-:S02]  /*1cc0*/  MOV R4, UR12 ;  /* 0x0000000c00047c02 */ /* 0x000fc40008000f00 */
[----:B-----5:R-:W-:Y:S01]  /*1cd0*/  FFMA R3, -R56, R56, R3 ;  /* 0x0000003838037223 */ /* 0x020fe20000000103 */
[----:B------:R-:W-:Y:S01]  /*1ce0*/  FADD R54, R51, R51 ;  /* 0x0000003333367221 */ /* 0x000fe20000000000 */
[----:B------:R-:W-:Y:S01]  /*1cf0*/  MOV R0, UR13 ;  /* 0x0000000d00007c02 */ /* 0x000fe20008000f00 */
[----:B------:R-:W-:Y:S02]  /*1d00*/  IMAD.U32 R51, RZ, RZ, UR19 ;  /* 0x00000013ff337e24 */ /* 0x000fe4000f8e00ff */
        /* <DEDUP_REMOVED lines=23> */
.L_x_33:
[----:B-1----:R-:W-:Y:S01]  /*1e80*/  FMUL.FTZ R67, R68, R3 ;  /* 0x0000000344437220 */ /* 0x002fe20000410000 */
[----:B------:R-:W-:-:S03]  /*1e90*/  FMUL.FTZ R3, R3, 0.5 ;  /* 0x3f00000003037820 */ /* 0x000fc60000410000 */
[----:B------:R-:W-:-:S04]  /*1ea0*/  FFMA R0, -R67, R67, R68 ;  /* 0x0000004343007223 */ /* 0x000fc80000000144 */
[----:B------:R-:W-:-:S07]  /*1eb0*/  FFMA R67, R0, R3, R67 ;  /* 0x0000000300437223 */ /* 0x000fce0000000043 */
.L_x_34:
[----:B------:R-:W-:Y:S05]  /*1ec0*/  BSYNC.RECONVERGENT B1 ;  /* 0x0000000000017941 */ /* 0x000fea0003800200 */
.L_x_32:
        /* <DEDUP_REMOVED lines=10> */
[----:B------:R-:W1:Y:S01]  /*1f70*/  LDCU.64 UR12, c[0x3][0x78] ;  /* 0x00c00f00ff0c77ac */ /* 0x000e620008000a00 */
[----:B------:R-:W-:Y:S02]  /*1f80*/  MOV R64, UR10 ;  /* 0x0000000a00407c02 */ /* 0x000fe40008000f00 */
[----:B------:R-:W-:Y:S01]  /*1f90*/  FSETP.LEU.OR P0, PT, R54, 9.9999999747524270788e-07, !P0 ;  /* 0x358637bd3600780b */ /* 0x000fe2000470b400 */
[----:B------:R-:W2:Y:S01]  /*1fa0*/  LDCU.64 UR14, c[0x3][0x80] ;  /* 0x00c01000ff0e77ac */ /* 0x000ea20008000a00 */
[----:B------:R-:W3:Y:S01]  /*1fb0*/  LDCU.64 UR16, c[0x3][0x88] ;  /* 0x00c01100ff1077ac */ /* 0x000ee20008000a00 */
[----:B------:R-:W4:Y:S01]  /*1fc0*/  LDCU.64 UR18, c[0x3][0x90] ;  /* 0x00c01200ff1277ac */ /* 0x000f220008000a00 */
[----:B0-----:R-:W-:Y:S01]  /*1fd0*/  MOV R65, UR5 ;  /* 0x0000000500417c02 */ /* 0x001fe20008000f00 */
[----:B------:R-:W0:Y:S01]  /*1fe0*/  LDCU.64 UR20, c[0x3][0x98] ;  /* 0x00c01300ff1477ac */ /* 0x000e220008000a00 */
[----:B-1----:R-:W-:Y:S01]  /*1ff0*/  IMAD.U32 R4, RZ, RZ, UR12 ;  /* 0x0000000cff047e24 */ /* 0x002fe2000f8e00ff */
[----:B------:R-:W-:Y:S01]  /*2000*/  MOV R0, UR13 ;  /* 0x0000000d00007c02 */ /* 0x000fe20008000f00 */
[----:B------:R-:W1:Y:S01]  /*2010*/  LDCU UR6, c[0x3][0x74] ;  /* 0x00c00e80ff0677ac */ /* 0x000e620008000800 */
[----:B--2---:R-:W-:-:S02]  /*2020*/  MOV R3, UR14 ;  /* 0x0000000e00037c02 */ /* 0x004fc40008000f00 */
[----:B------:R-:W-:Y:S01]  /*2030*/  MOV R34, UR15 ;  /* 0x0000000f00227c02 */ /* 0x000fe20008000f00 */
[----:B---3--:R-:W-:Y:S01]  /*2040*/  IMAD.U32 R48, RZ, RZ, UR16 ;  /* 0x00000010ff307e24 */ /* 0x008fe2000f8e00ff */
[----:B------:R-:W-:Y:S02]  /*2050*/  MOV R49, UR17 ;  /* 0x0000001100317c02 */ /* 0x000fe40008000f00 */
[----:B----4-:R-:W-:Y:S02]  /*2060*/  MOV R50, UR18 ;  /* 0x0000001200327c02 */ /* 0x010fe40008000f00 */
[----:B------:R-:W-:Y:S01]  /*2070*/  MOV R51, UR19 ;  /* 0x0000001300337c02 */ /* 0x000fe20008000f00 */
[----:B0-----:R-:W-:Y:S01]  /*2080*/  IMAD.U32 R66, RZ, RZ, UR20 ;  /* 0x00000014ff427e24 */ /* 0x001fe2000f8e00ff */
[----:B------:R-:W-:Y:S02]  /*2090*/  MOV R67, UR21 ;  /* 0x0000001500437c02 */ /* 0x000fe40008000f00 */
[----:B-1----:R-:W-:Y:S01]  /*20a0*/  MOV R55, UR6 ;  /* 0x0000000600377c02 */ /* 0x002fe20008000f00 */
[----:B------:R-:W-:Y:S05]  /*20b0*/  @P0 BREAK.RELIABLE B1 ;  /* 0x0000000000010942 */ /* 0x000fea0003800100 */
[----:B------:R-:W-:Y:S05]  /*20c0*/  @P0 BRA `(.L_x_31) ;  /* 0x0000000400400947 */ /* 0x000fea0003800000 */
[----:B------:R-:W-:Y:S01]  /*20d0*/  IMAD.MOV.U32 R64, RZ, RZ, 0x1 ;  /* 0x00000001ff407424 */ /* 0x000fe200078e00ff */
[----:B------:R-:W-:-:S07]  /*20e0*/  MOV R65, R54 ;  /* 0x0000003600417202 */ /* 0x000fce0000000f00 */
.L_x_36:
[----:B------:R-:W-:Y:S05]  /*20f0*/  BSYNC.RELIABLE B1 ;  /* 0x0000000000017941 */ /* 0x000fea0003800100 */
.L_x_35:
        /* <DEDUP_REMOVED lines=17> */
.L_x_38:
[----:B------:R-:W-:Y:S01]  /*2210*/  FMUL.FTZ R67, R0, R3 ;  /* 0x0000000300437220 */ /* 0x000fe20000410000 */
[----:B------:R-:W-:-:S03]  /*2220*/  FMUL.FTZ R3, R3, 0.5 ;  /* 0x3f00000003037820 */ /* 0x000fc60000410000 */
[----:B------:R-:W-:-:S04]  /*2230*/  FFMA R0, -R67, R67, R0 ;  /* 0x0000004343007223 */ /* 0x000fc80000000100 */
[----:B------:R-:W-:-:S07]  /*2240*/  FFMA R67, R0, R3, R67 ;  /* 0x0000000300437223 */ /* 0x000fce0000000043 */
.L_x_39:
[----:B------:R-:W-:Y:S05]  /*2250*/  BSYNC.RECONVERGENT B1 ;  /* 0x0000000000017941 */ /* 0x000fea0003800200 */
.L_x_37:
        /* <DEDUP_REMOVED lines=13> */
.L_x_41:
[----:B------:R-:W-:Y:S05]  /*2330*/  BSYNC.RECONVERGENT B4 ;  /* 0x0000000000047941 */ /* 0x000fea0003800200 */
.L_x_40:
        /* <DEDUP_REMOVED lines=14> */
.L_x_43:
[----:B------:R-:W-:Y:S05]  /*2420*/  BSYNC.RECONVERGENT B4 ;  /* 0x0000000000047941 */ /* 0x000fea0003800200 */
.L_x_42:
[----:B------:R-:W0:Y:S01]  /*2430*/  MUFU.RCP R4, R67 ;  /* 0x0000004300047308 */ /* 0x000e220000001000 */
[----:B------:R-:W-:Y:S07]  /*2440*/  BSSY.RECONVERGENT B4, `(.L_x_44) ;  /* 0x000000d000047945 */ /* 0x000fee0003800200 */
[----:B------:R-:W1:Y:S01]  /*2450*/  FCHK P0, R2, R67 ;  /* 0x0000004302007302 */ /* 0x000e620000000000 */
[----:B0-----:R-:W-:-:S04]  /*2460*/  FFMA R3, R4, -R67, 1 ;  /* 0x3f80000004037423 */ /* 0x001fc80000000843 */
[----:B------:R-:W-:Y:S01]  /*2470*/  FFMA R48, R4, R3, R4 ;  /* 0x0000000304307223 */ /* 0x000fe20000000004 */
[----:B------:R-:W-:-:S03]  /*2480*/  IMAD.MOV.U32 R4, RZ, RZ, R0 ;  /* 0x000000ffff047224 */ /* 0x000fc600078e0000 */
        /* <DEDUP_REMOVED lines=8> */
.L_x_45:
[----:B------:R-:W-:Y:S05]  /*2510*/  BSYNC.RECONVERGENT B4 ;  /* 0x0000000000047941 */ /* 0x000fea0003800200 */
.L_x_44:
[----:B-----5:R-:W-:Y:S01]  /*2520*/  MOV R3, R57 ;  /* 0x0000003900037202 */ /* 0x020fe20000000f00 */
[----:B------:R-:W-:Y:S01]  /*2530*/  IMAD.MOV.U32 R34, RZ, RZ, R58 ;  /* 0x000000ffff227224 */ /* 0x000fe200078e003a */
        /* <DEDUP_REMOVED lines=8> */
[----:B------:R-:W-:-:S07]  /*25c0*/  MOV R67, R63 ;  /* 0x0000003f00437202 */ /* 0x000fce0000000f00 */
.L_x_31:
[----:B------:R-:W-:Y:S05]  /*25d0*/  BSYNC.RECONVERGENT B3 ;  /* 0x0000000000037941 */ /* 0x000fea0003800200 */
.L_x_30:
[----:B------:R-:W-:Y:S02]  /*25e0*/  FSETP.GEU.AND P0, PT, R65, R42, PT ;  /* 0x0000002a4100720b */ /* 0x000fe40003f0e000 */
[----:B------:R-:W-:-:S04]  /*25f0*/  IADD3 R16, P2, PT, R16, 0x60, RZ ;  /* 0x0000006010107810 */ /* 0x000fc80007f5e0ff */
[----:B------:R-:W-:-:S07]  /*2600*/  IADD3.X R17, PT, PT, RZ, R17, RZ, P2, !PT ;  /* 0x00000011ff117210 */ /* 0x000fce00017fe4ff */
[----:B------:R-:W-:Y:S01]  /*2610*/  @!P0 MOV R46, R48 ;  /* 0x00000030002e8202 */ /* 0x000fe20000000f00 */
[----:B------:R-:W-:Y:S01]  /*2620*/  @!P0 IMAD.MOV.U32 R43, RZ, RZ, R34 ;  /* 0x000000ffff2b8224 */ /* 0x000fe200078e0022 */
[----:B------:R-:W-:Y:S01]  /*2630*/  @!P0 MOV R44, R3 ;  /* 0x00000003002c8202 */ /* 0x000fe20000000f00 */
[----:B------:R-:W-:Y:S01]  /*2640*/  @!P0 IMAD.MOV.U32 R33, RZ, RZ, R55 ;  /* 0x000000ffff218224 */ /* 0x000fe200078e0037 */
[----:B------:R-:W-:Y:S01]  /*2650*/  @!P0 MOV R35, R0 ;  /* 0x0000000000238202 */ /* 0x000fe20000000f00 */
[----:B------:R-:W-:Y:S01]  /*2660*/  @!P0 IMAD.MOV.U32 R37, RZ, RZ, R51 ;  /* 0x000000ffff258224 */ /* 0x000fe200078e0033 */
[----:B------:R-:W-:Y:S02]  /*2670*/  @!P0 MOV R32, R4 ;  /* 0x0000000400208202 */ /* 0x000fe40000000f00 */
[----:B------:R-:W-:Y:S02]  /*2680*/  @!P0 MOV R42, R65 ;  /* 0x00000041002a8202 */ /* 0x000fe40000000f00 */
[----:B------:R-:W-:-:S02]  /*2690*/  @!P0 MOV R41, R49 ;  /* 0x0000003100298202 */ /* 0x000fc40000000f00 */
[----:B------:R-:W-:Y:S02]  /*26a0*/  @!P0 MOV R30, R50 ;  /* 0x00000032001e8202 */ /* 0x000fe40000000f00 */
[----:B------:R-:W-:Y:S02]  /*26b0*/  @!P0 MOV R36, R66 ;  /* 0x0000004200248202 */ /* 0x000fe40000000f00 */
[----:B------:R-:W-:Y:S02]  /*26c0*/  @!P0 MOV R40, R67 ;  /* 0x0000004300288202 */ /* 0x000fe40000000f00 */
[----:B------:R-:W-:Y:S01]  /*26d0*/  @!P0 PRMT R45, R64, 0x7610, R45 ;  /* 0x00007610402d8816 */ /* 0x000fe2000000002d */
[----:B------:R-:W-:Y:S06]  /*26e0*/  @P1 BRA `(.L_x_46) ;  /* 0xffffffe800001947 */ /* 0x000fec000383ffff */
[----:B------:R-:W0:Y:S01]  /*26f0*/  LDCU UR5, c[0x0][0x3a0] ;  /* 0x00007400ff0577ac */ /* 0x000e220008000800 */
[----:B------:R-:W-:Y:S02]  /*2700*/  HFMA2 R3, -RZ, RZ, 0, 0 ;  /* 0x00000000ff037431 */ /* 0x000fe400000001ff */
[----:B0-----:R-:W-:-:S05]  /*2710*/  IMAD.U32 R0, RZ, RZ, UR5 ;  /* 0x00000005ff007e24 */ /* 0x001fca000f8e00ff */
[----:B------:R-:W-:-:S07]  /*2720*/  LOP3.LUT R2, R0, 0x7ffffffe, RZ, 0xc0, !PT ;  /* 0x7ffffffe00027812 */ /* 0x000fce00078ec0ff */
.L_x_13:
[----:B------:R-:W-:-:S04]  /*2730*/  LOP3.LUT R0, R0, 0x1, RZ, 0xc0, !PT ;  /* 0x0000000100007812 */ /* 0x000fc800078ec0ff */
[----:B------:R-:W-:-:S13]  /*2740*/  ISETP.NE.U32.AND P0, PT, R0, 0x1, PT ;  /* 0x000000010000780c */ /* 0x000fda0003f05070 */
[----:B------:R-:W-:Y:S05]  /*2750*/  @P0 BRA `(.L_x_12) ;  /* 0x0000000c00080947 */ /* 0x000fea0003800000 */
[----:B------:R-:W0:Y:S01]  /*2760*/  LDC.64 R48, c[0x0][0x390] ;  /* 0x0000e400ff307b82 */ /* 0x000e220000000a00 */
[----:B------:R-:W-:Y:S01]  /*2770*/  IMAD R3, R3, 0x30, RZ ;  /* 0x0000003003037824 */ /* 0x000fe200078e02ff */
[----:B------:R-:W1:Y:S01]  /*2780*/  LDCU UR5, c[0x3][0x6c] ;  /* 0x00c00d80ff0577ac */ /* 0x000e620008000800 */
[----:B------:R-:W2:Y:S01]  /*2790*/  LDCU.64 UR12, c[0x3][0x78] ;  /* 0x00c00f00ff0c77ac */ /* 0x000ea20008000a00 */
[----:B------:R-:W3:Y:S01]  /*27a0*/  LDCU.64 UR14, c[0x3][0x80] ;  /* 0x00c01000ff0e77ac */ /* 0x000ee20008000a00 */
[----:B------:R-:W4:Y:S01]  /*27b0*/  LDCU.64 UR16, c[0x3][0x88] ;  /* 0x00c01100ff1077ac */ /* 0x000f220008000a00 */
[----:B------:R-:W1:Y:S01]  /*27c0*/  LDCU.64 UR18, c[0x3][0x90] ;  /* 0x00c01200ff1277ac */ /* 0x000e620008000a00 */
[----:B------:R-:W2:Y:S01]  /*27d0*/  LDCU.64 UR20, c[0x3][0x98] ;  /* 0x00c01300ff1477ac */ /* 0x000ea20008000a00 */
[----:B0-----:R-:W-:-:S05]  /*27e0*/  IMAD.WIDE.U32 R48, R2, 0x30, R48 ;  /* 0x0000003002307825 */ /* 0x001fca00078e0030 */
[----:B------:R-:W-:-:S05]  /*27f0*/  IADD3 R49, PT, PT, R49, R3, RZ ;  /* 0x0000000331317210 */ /* 0x000fca0007ffe0ff */
[----:B------:R-:W2:Y:S04]  /*2800*/  LDG.E R53, desc[UR8][R48.64+0x4] ;  /* 0x0000040830357981 */ /* 0x000ea8000c1e1900 */
[----:B------:R-:W2:Y:S04]  /*2810*/  LDG.E R52, desc[UR8][R48.64] ;  /* 0x0000000830347981 */ /* 0x000ea8000c1e1900 */
[----:B------:R-:W2:Y:S04]  /*2820*/  LDG.E R4, desc[UR8][R48.64+0x8] ;  /* 0x0000080830047981 */ /* 0x000ea8000c1e1900 */
[----:B------:R-:W2:Y:S01]  /*2830*/  LDG.E R0, desc[UR8][R48.64+0xc] ;  /* 0x00000c0830007981 */ /* 0x000ea2000c1e1900 */
[----:B------:R-:W0:Y:S01]  /*2840*/  LDCU UR6, c[0x3][0x74] ;  /* 0x00c00e80ff0677ac */ /* 0x000e220008000800 */
[----:B---3--:R-:W-:Y:S01]  /*2850*/  MOV R34, UR15 ;  /* 0x0000000f00227c02 */ /* 0x008fe20008000f00 */
[----:B----4-:R-:W-:Y:S01]  /*2860*/  IMAD.U32 R50, RZ, RZ, UR16 ;  /* 0x00000010ff327e24 */ /* 0x010fe2000f8e00ff */
[----:B------:R-:W-:Y:S01]  /*2870*/  MOV R51, UR17 ;  /* 0x0000001100337c02 */ /* 0x000fe20008000f00 */
[----:B--2---:R-:W-:Y:S01]  /*2880*/  IMAD.U32 R64, RZ, RZ, UR20 ;  /* 0x00000014ff407e24 */ /* 0x004fe2000f8e00ff */
[----:B-1----:R-:W-:Y:S01]  /*2890*/  MOV R54, UR18 ;  /* 0x0000001200367c02 */ /* 0x002fe20008000f00 */
[----:B------:R-:W-:Y:S01]  /*28a0*/  BSSY.RECONVERGENT B3, `(.L_x_47) ;  /* 0x000009f000037945 */ /* 0x000fe20003800200 */
[----:B------:R-:W-:-:S02]  /*28b0*/  MOV R63, UR19 ;  /* 0x00000013003f7c02 */ /* 0x000fc40008000f00 */
[----:B------:R-:W-:Y:S02]  /*28c0*/  MOV R65, UR21 ;  /* 0x0000001500417c02 */ /* 0x000fe40008000f00 */
[----:B------:R-:W-:Y:S02]  /*28d0*/  MOV R61, UR5 ;  /* 0x00000005003d7c02 */ /* 0x000fe40008000f00 */
[----:B------:R-:W-:Y:S02]  /*28e0*/  MOV R62, UR10 ;  /* 0x0000000a003e7c02 */ /* 0x000fe40008000f00 */
[----:B0-----:R-:W-:Y:S01]  /*28f0*/  MOV R60, UR6 ;  /* 0x00000006003c7c02 */ /* 0x001fe20008000f00 */
[----:B-----5:R-:W-:Y:S01]  /*2900*/  FADD R2, -R53, R22 ;  /* 0x0000001635027221 */ /* 0x020fe20000000100 */
[----:B------:R-:W-:-:S03]  /*2910*/  FADD R3, -R52, R23 ;  /* 0x0000001734037221 */ /* 0x000fc60000000100 */
[C---:B------:R-:W-:Y:S01]  /*2920*/  FMUL R16, R2.reuse, R2 ;  /* 0x0000000202107220 */ /* 0x040fe20000400000 */
[----:B------:R-:W-:Y:S01]  /*2930*/  FMUL R47, R2, R19 ;  /* 0x00000013022f7220 */ /* 0x000fe20000400000 */
[----:B------:R-:W-:Y:S02]  /*2940*/  IMAD.U32 R2, RZ, RZ, UR12 ;  /* 0x0000000cff027e24 */ /* 0x000fe4000f8e00ff */
[----:B------:R-:W-:Y:S01]  /*2950*/  FADD R17, -R4, R21 ;  /* 0x0000001504117221 */ /* 0x000fe20000000100 */
[C---:B------:R-:W-:Y:S01]  /*2960*/  FFMA R16, R3.reuse, R3, R16 ;  /* 0x0000000303107223 */ /* 0x040fe20000000010 */
[----:B------:R-:W-:-:S03]  /*2970*/  FFMA R47, R3, R20, R47 ;  /* 0x00000014032f7223 */ /* 0x000fc6000000002f */
[C---:B------:R-:W-:Y:S01]  /*2980*/  FFMA R3, R17.reuse, R17, R16 ;  /* 0x0000001111037223 */ /* 0x040fe20000000010 */
[----:B------:R-:W-:-:S03]  /*2990*/  FFMA R47, R17, R18, R47 ;  /* 0x00000012112f7223 */ /* 0x000fc6000000002f */
[----:B------:R-:W-:Y:S01]  /*29a0*/  FFMA R3, -R0, R0, R3 ;  /* 0x0000000000037223 */ /* 0x000fe20000000103 */
[----:B------:R-:W-:Y:S01]  /*29b0*/  FADD R66, R47, R47 ;  /* 0x0000002f2f427221 */ /* 0x000fe20000000000 */
[----:B------:R-:W-:Y:S02]  /*29c0*/  MOV R0, UR13 ;  /* 0x0000000d00007c02 */ /* 0x000fe40008000f00 */
[----:B------:R-:W-:-:S04]  /*29d0*/  FMUL R3, R3, -4 ;  /* 0xc080000003037820 */ /* 0x000fc80000400000 */
        /* <DEDUP_REMOVED lines=12> */
[----:B------:R-:W-:Y:S01]  /*2aa0*/  VIADD R0, R68, 0xf3000000 ;  /* 0xf300000044007836 */ /* 0x000fe20000000000 */
[----:B------:R0:W1:Y:S01]  /*2ab0*/  MUFU.RSQ R3, R68 ;  /* 0x0000004400037308 */ /* 0x0000620000001400 */
[----:B------:R-:W-:Y:S03]  /*2ac0*/  BSSY.RECONVERGENT B1, `(.L_x_49) ;  /* 0x000000b000017945 */ /* 0x000fe60003800200 */
[----:B------:R-:W-:-:S13]  /*2ad0*/  ISETP.GT.U32.AND P0, PT, R0, 0x727fffff, PT ;  /* 0x727fffff0000780c */ /* 0x000fda0003f04070 */
[----:B01----:R-:W-:Y:S05]  /*2ae0*/  @!P0 BRA `(.L_x_50) ;  /* 0x0000000000108947 */ /* 0x003fea0003800000 */
[----:B------:R-:W-:Y:S02]  /*2af0*/  MOV R0, R68 ;  /* 0x0000004400007202 */ /* 0x000fe40000000f00 */
[----:B------:R-:W-:-:S07]  /*2b00*/  MOV R34, 0x2b20 ;  /* 0x00002b2000227802 */ /* 0x000fce0000000f00 */
[----:B-----5:R-:W-:Y:S05]  /*2b10*/  CALL.REL.NOINC `($__internal_1_$__cuda_sm20_sqrt_rn_f32_slowpath) ;  /* 0x0000007800887944 */ /* 0x020fea0003c00000 */
[----:B------:R-:W-:Y:S05]  /*2b20*/  BRA `(.L_x_51) ;  /* 0x0000000000107947 */ /* 0x000fea0003800000 */
.L_x_50:
[----:B------:R-:W-:Y:S01]  /*2b30*/  FMUL.FTZ R67, R68, R3 ;  /* 0x0000000344437220 */ /* 0x000fe20000410000 */
[----:B------:R-:W-:-:S03]  /*2b40*/  FMUL.FTZ R2, R3, 0.5 ;  /* 0x3f00000003027820 */ /* 0x000fc60000410000 */
[----:B------:R-:W-:-:S04]  /*2b50*/  FFMA R0, -R67, R67, R68 ;  /* 0x0000004343007223 */ /* 0x000fc80000000144 */
[----:B------:R-:W-:-:S07]  /*2b60*/  FFMA R67, R0, R2, R67 ;  /* 0x0000000200437223 */ /* 0x000fce0000000043 */
.L_x_51:
[----:B------:R-:W-:Y:S05]  /*2b70*/  BSYNC.RECONVERGENT B1 ;  /* 0x0000000000017941 */ /* 0x000fea0003800200 */
.L_x_49:
        /* <DEDUP_REMOVED lines=18> */
[----:B-1----:R-:W-:Y:S01]  /*2ca0*/  MOV R2, UR12 ;  /* 0x0000000c00027c02 */ /* 0x002fe20008000f00 */
[----:B------:R-:W-:Y:S01]  /*2cb0*/  IMAD.U32 R0, RZ, RZ, UR13 ;  /* 0x0000000dff007e24 */ /* 0x000fe2000f8e00ff */
[----:B------:R-:W1:Y:S01]  /*2cc0*/  LDCU UR6, c[0x3][0x74] ;  /* 0x00c00e80ff0677ac */ /* 0x000e620008000800 */
[----:B--2---:R-:W-:-:S02]  /*2cd0*/  MOV R3, UR14 ;  /* 0x0000000e00037c02 */ /* 0x004fc40008000f00 */
[----:B------:R-:W-:Y:S02]  /*2ce0*/  MOV R34, UR15 ;  /* 0x0000000f00227c02 */ /* 0x000fe40008000f00 */
[----:B---3--:R-:W-:Y:S01]  /*2cf0*/  MOV R50, UR16 ;  /* 0x0000001000327c02 */ /* 0x008fe20008000f00 */
[----:B------:R-:W-:Y:S01]  /*2d00*/  IMAD.U32 R51, RZ, RZ, UR17 ;  /* 0x00000011ff337e24 */ /* 0x000fe2000f8e00ff */
[----:B----4-:R-:W-:Y:S02]  /*2d10*/  MOV R54, UR18 ;  /* 0x0000001200367c02 */ /* 0x010fe40008000f00 */
[----:B------:R-:W-:Y:S02]  /*2d20*/  MOV R63, UR19 ;  /* 0x00000013003f7c02 */ /* 0x000fe40008000f00 */
[----:B0-----:R-:W-:Y:S01]  /*2d30*/  MOV R64, UR20 ;  /* 0x0000001400407c02 */ /* 0x001fe20008000f00 */
[----:B------:R-:W-:Y:S01]  /*2d40*/  IMAD.U32 R65, RZ, RZ, UR21 ;  /* 0x00000015ff417e24 */ /* 0x000fe2000f8e00ff */
[----:B-1----:R-:W-:Y:S01]  /*2d50*/  MOV R60, UR6 ;  /* 0x00000006003c7c02 */ /* 0x002fe20008000f00 */
[----:B------:R-:W-:Y:S05]  /*2d60*/  @P0 BREAK.RELIABLE B1 ;  /* 0x0000000000010942 */ /* 0x000fea0003800100 */
[----:B------:R-:W-:Y:S05]  /*2d70*/  @P0 BRA `(.L_x_48) ;  /* 0x0000000400440947 */ /* 0x000fea0003800000 */
[----:B------:R-:W-:Y:S02]  /*2d80*/  HFMA2 R62, -RZ, RZ, 0, 5.9604644775390625e-08 ;  /* 0x00000001ff3e7431 */ /* 0x000fe400000001ff */
[----:B------:R-:W-:-:S07]  /*2d90*/  IMAD.MOV.U32 R61, RZ, RZ, R48 ;  /* 0x000000ffff3d7224 */ /* 0x000fce00078e0030 */
.L_x_53:
[----:B------:R-:W-:Y:S05]  /*2da0*/  BSYNC.RELIABLE B1 ;  /* 0x0000000000017941 */ /* 0x000fea0003800100 */
.L_x_52:
        /* <DEDUP_REMOVED lines=16> */
[----:B------:R-:W-:Y:S01]  /*2eb0*/  MOV R63, R67 ;  /* 0x00000043003f7202 */ /* 0x000fe20000000f00 */
[----:B------:R-:W-:Y:S06]  /*2ec0*/  BRA `(.L_x_56) ;  /* 0x0000000000107947 */ /* 0x000fec0003800000 */
.L_x_55:
[----:B------:R-:W-:Y:S01]  /*2ed0*/  FMUL.FTZ R63, R0, R3 ;  /* 0x00000003003f7220 */ /* 0x000fe20000410000 */
[----:B------:R-:W-:-:S03]  /*2ee0*/  FMUL.FTZ R3, R3, 0.5 ;  /* 0x3f00000003037820 */ /* 0x000fc60000410000 */
[----:B------:R-:W-:-:S04]  /*2ef0*/  FFMA R0, -R63, R63, R0 ;  /* 0x0000003f3f007223 */ /* 0x000fc80000000100 */
[----:B------:R-:W-:-:S07]  /*2f00*/  FFMA R63, R0, R3, R63 ;  /* 0x00000003003f7223 */ /* 0x000fce000000003f */
.L_x_56:
[----:B------:R-:W-:Y:S05]  /*2f10*/  BSYNC.RECONVERGENT B1 ;  /* 0x0000000000017941 */ /* 0x000fea0003800200 */
.L_x_54:
        /* <DEDUP_REMOVED lines=13> */
.L_x_58:
[----:B------:R-:W-:Y:S05]  /*2ff0*/  BSYNC.RECONVERGENT B4 ;  /* 0x0000000000047941 */ /* 0x000fea0003800200 */
.L_x_57:
        /* <DEDUP_REMOVED lines=14> */
.L_x_60:
[----:B------:R-:W-:Y:S05]  /*30e0*/  BSYNC.RECONVERGENT B4 ;  /* 0x0000000000047941 */ /* 0x000fea0003800200 */
.L_x_59:
        /* <DEDUP_REMOVED lines=14> */
.L_x_62:
[----:B------:R-:W-:Y:S05]  /*31d0*/  BSYNC.RECONVERGENT B4 ;  /* 0x0000000000047941 */ /* 0x000fea0003800200 */
.L_x_61:
[----:B-----5:R-:W-:Y:S01]  /*31e0*/  MOV R3, R59 ;  /* 0x0000003b00037202 */ /* 0x020fe20000000f00 */
        /* <DEDUP_REMOVED lines=8> */
[----:B------:R-:W-:-:S02]  /*3270*/  MOV R64, R16 ;  /* 0x0000001000407202 */ /* 0x000fc40000000f00 */
[----:B------:R-:W-:-:S07]  /*3280*/  MOV R65, R17 ;  /* 0x0000001100417202 */ /* 0x000fce0000000f00 */
.L_x_48:
[----:B------:R-:W-:Y:S05]  /*3290*/  BSYNC.RECONVERGENT B3 ;  /* 0x0000000000037941 */ /* 0x000fea0003800200 */
.L_x_47:
[----:B------:R-:W-:-:S13]  /*32a0*/  FSETP.GEU.AND P0, PT, R61, R42, PT ;  /* 0x0000002a3d00720b */ /* 0x000fda0003f0e000 */
        /* <DEDUP_REMOVED lines=12> */
[----:B------:R-:W-:-:S07]  /*3370*/  @!P0 PRMT R45, R62, 0x7610, R45 ;  /* 0x000076103e2d8816 */ /* 0x000fce000000002d */
.L_x_12:
[----:B------:R-:W0:Y:S02]  /*3380*/  LDCU UR5, c[0x0][0x3a4] ;  /* 0x00007480ff0577ac */ /* 0x000e240008000800 */
[----:B0-----:R-:W-:-:S09]  /*3390*/  UISETP.GE.AND UP0, UPT, UR5, 0x1, UPT ;  /* 0x000000010500788c */ /* 0x001fd2000bf06270 */
[----:B------:R-:W-:Y:S05]  /*33a0*/  BRA.U !UP0, `(.L_x_63) ;  /* 0x0000000d08847547 */ /* 0x000fea000b800000 */
[----:B------:R-:W-:-:S07]  /*33b0*/  HFMA2 R16, -RZ, RZ, 0, 0 ;  /* 0x00000000ff107431 */ /* 0x000fce00000001ff */
.L_x_78:
[----:B------:R-:W0:Y:S01]  /*33c0*/  LDC.64 R2, c[0x0][0x398] ;  /* 0x0000e600ff027b82 */ /* 0x000e220000000a00 */
[----:B------:R-:W1:Y:S01]  /*33d0*/  LDCU UR5, c[0x3][0x6c] ;  /* 0x00c00d80ff0577ac */ /* 0x000e620008000800 */
[----:B------:R-:W2:Y:S01]  /*33e0*/  LDCU UR6, c[0x3][0x74] ;  /* 0x00c00e80ff0677ac */ /* 0x000ea20008000800 */
[----:B------:R-:W3:Y:S01]  /*33f0*/  LDCU.64 UR12, c[0x3][0x78] ;  /* 0x00c00f00ff0c77ac */ /* 0x000ee20008000a00 */
[----:B------:R-:W4:Y:S01]  /*3400*/  LDCU.64 UR14, c[0x3][0x80] ;  /* 0x00c01000ff0e77ac */ /* 0x000f220008000a00 */
[----:B------:R-:W1:Y:S01]  /*3410*/  LDCU.64 UR16, c[0x3][0x88] ;  /* 0x00c01100ff1077ac */ /* 0x000e620008000a00 */
[----:B------:R-:W2:Y:S01]  /*3420*/  LDCU.64 UR18, c[0x3][0x90] ;  /* 0x00c01200ff1277ac */ /* 0x000ea20008000a00 */
[C---:B0-----:R-:W-:Y:S01]  /*3430*/  IMAD.WIDE.U32 R2, R16.reuse, 0x44, R2 ;  /* 0x0000004410027825 */ /* 0x041fe200078e0002 */
[----:B------:R-:W0:Y:S04]  /*3440*/  LDCU.64 UR20, c[0x3][0x98] ;  /* 0x00c01300ff1477ac */ /* 0x000e280008000a00 */
[----:B------:R-:W2:Y:S04]  /*3450*/  LDG.E R50, desc[UR8][R2.64+0x8] ;  /* 0x0000080802327981 */ /* 0x000ea8000c1e1900 */
[----:B------:R-:W2:Y:S04]  /*3460*/  LDG.E R53, desc[UR8][R2.64+0x20] ;  /* 0x0000200802357981 */ /* 0x000ea8000c1e1900 */
[----:B------:R-:W2:Y:S04]  /*3470*/  LDG.E R54, desc[UR8][R2.64] ;  /* 0x0000000802367981 */ /* 0x000ea8000c1e1900 */
[----:B------:R-:W2:Y:S04]  /*3480*/  LDG.E R65, desc[UR8][R2.64+0x4] ;  /* 0x0000040802417981 */ /* 0x000ea8000c1e1900 */
[----:B------:R-:W2:Y:S04]  /*3490*/  LDG.E R51, desc[UR8][R2.64+0x18] ;  /* 0x0000180802337981 */ /* 0x000ea8000c1e1900 */
[----:B------:R-:W2:Y:S04]  /*34a0*/  LDG.E R4, desc[UR8][R2.64+0x1c] ;  /* 0x00001c0802047981 */ /* 0x000ea8000c1e1900 */
[----:B------:R-:W2:Y:S04]  /*34b0*/  LDG.E R52, desc[UR8][R2.64+0x10] ;  /* 0x0000100802347981 */ /* 0x000ea8000c1e1900 */
[----:B------:R-:W2:Y:S04]  /*34c0*/  LDG.E R17, desc[UR8][R2.64+0xc] ;  /* 0x00000c0802117981 */ /* 0x000ea8000c1e1900 */
[----:B------:R-:W2:Y:S01]  /*34d0*/  LDG.E R47, desc[UR8][R2.64+0x14] ;  /* 0x00001408022f7981 */ /* 0x000ea2000c1e1900 */
[----:B------:R-:W-:Y:S01]  /*34e0*/  IADD3 R16, PT, PT, R16, 0x1, RZ ;  /* 0x0000000110107810 */ /* 0x000fe20007ffe0ff */
[----:B----4-:R-:W-:Y:S01]  /*34f0*/  IMAD.U32 R64, RZ, RZ, UR14 ;  /* 0x0000000eff407e24 */ /* 0x010fe2000f8e00ff */
[----:B---3--:R-:W-:Y:S01]  /*3500*/  MOV R73, UR13 ;  /* 0x0000000d00497c02 */ /* 0x008fe20008000f00 */
[----:B--2---:R-:W-:Y:S01]  /*3510*/  IMAD.U32 R74, RZ, RZ, UR18 ;  /* 0x00000012ff4a7e24 */ /* 0x004fe2000f8e00ff */
[----:B------:R-:W-:Y:S01]  /*3520*/  MOV R76, UR15 ;  /* 0x0000000f004c7c02 */ /* 0x000fe20008000f00 */
[----:B------:R-:W-:Y:S01]  /*3530*/  BSSY.RECONVERGENT B3, `(.L_x_64) ;  /* 0x00000b9000037945 */ /* 0x000fe20003800200 */
[----:B-1----:R-:W-:-:S02]  /*3540*/  MOV R75, UR16 ;  /* 0x00000010004b7c02 */ /* 0x002fc40008000f00 */
[----:B------:R-:W-:Y:S02]  /*3550*/  MOV R68, UR17 ;  /* 0x0000001100447c02 */ /* 0x000fe40008000f00 */
[----:B------:R-:W-:Y:S02]  /*3560*/  MOV R70, UR19 ;  /* 0x0000001300467c02 */ /* 0x000fe40008000f00 */
[----:B0-----:R-:W-:Y:S02]  /*3570*/  MOV R71, UR20 ;  /* 0x0000001400477c02 */ /* 0x001fe40008000f00 */
[----:B------:R-:W-:Y:S02]  /*3580*/  MOV R72, UR21 ;  /* 0x0000001500487c02 */ /* 0x000fe40008000f00 */
[----:B------:R-:W-:Y:S02]  /*3590*/  MOV R66, UR5 ;  /* 0x0000000500427c02 */ /* 0x000fe40008000f00 */
[----:B------:R-:W-:-:S02]  /*35a0*/  MOV R0, UR10 ;  /* 0x0000000a00007c02 */ /* 0x000fc40008000f00 */
[----:B------:R-:W-:Y:S01]  /*35b0*/  ISETP.NE.AND P1, PT, R16, UR11, PT ;  /* 0x0000000b10007c0c */ /* 0x000fe2000bf25270 */
[----:B------:R-:W-:-:S04]  /*35c0*/  FADD R53, -R50, R53 ;  /* 0x0000003532357221 */ /* 0x000fc80000000100 */
[----:B------:R-:W-:Y:S01]  /*35d0*/  FMUL R34, R53, R20 ;  /* 0x0000001435227220 */ /* 0x000fe20000400000 */
[----:B------:R-:W-:Y:S01]  /*35e0*/  FADD R51, -R54, R51 ;  /* 0x0000003336337221 */ /* 0x000fe20000000100 */
[----:B------:R-:W-:-:S03]  /*35f0*/  FADD R49, -R65, R4 ;  /* 0x0000000441317221 */ /* 0x000fc60000000100 */
[-C--:B------:R-:W-:Y:S01]  /*3600*/  FFMA R69, R51, R18.reuse, -R34 ;  /* 0x0000001233457223 */ /* 0x080fe20000000822 */
[----:B------:R-:W-:Y:S01]  /*3610*/  FADD R52, -R65, R52 ;  /* 0x0000003441347221 */ /* 0x000fe20000000100 */
[----:B------:R-:W-:Y:S01]  /*3620*/  FMUL R4, R49, R18 ;  /* 0x0000001231047220 */ /* 0x000fe20000400000 */
[-C--:B------:R-:W-:Y:S01]  /*3630*/  FMUL R56, R51, R19.reuse ;  /* 0x0000001333387220 */ /* 0x080fe20000400000 */
[----:B------:R-:W-:Y:S02]  /*3640*/  FADD R34, -R54, R17 ;  /* 0x0000001136227221 */ /* 0x000fe40000000100 */
[----:B------:R-:W-:Y:S01]  /*3650*/  FFMA R67, R53, R19, -R4 ;  /* 0x0000001335437223 */ /* 0x000fe20000000804 */
[----:B------:R-:W-:Y:S01]  /*3660*/  FMUL R17, R52, R69 ;  /* 0x0000004534117220 */ /* 0x000fe20000400000 */
[----:B------:R-:W-:Y:S01]  /*3670*/  FFMA R63, R49, R20, -R56 ;  /* 0x00000014313f7223 */ /* 0x000fe20000000838 */
[----:B------:R-:W-:Y:S02]  /*3680*/  FADD R48, -R50, R47 ;  /* 0x0000002f32307221 */ /* 0x000fe40000000100 */
[----:B------:R-:W-:-:S04]  /*3690*/  FFMA R17, R34, R67, R17 ;  /* 0x0000004322117223 */ /* 0x000fc80000000011 */
[----:B------:R-:W-:-:S05]  /*36a0*/  FFMA R62, R48, R63, R17 ;  /* 0x0000003f303e7223 */ /* 0x000fca0000000011 */
[----:B------:R-:W-:Y:S01]  /*36b0*/  FSETP.GEU.AND P0, PT, R62, 9.9999999747524270788e-07, PT ;  /* 0x358637bd3e00780b */ /* 0x000fe20003f0e000 */
[----:B------:R-:W-:Y:S01]  /*36c0*/  IMAD.U32 R17, RZ, RZ, UR6 ;  /* 0x00000006ff117e24 */ /* 0x000fe2000f8e00ff */
[----:B------:R-:W-:-:S11]  /*36d0*/  MOV R4, UR12 ;  /* 0x0000000c00047c02 */ /* 0x000fd60008000f00 */
        /* <DEDUP_REMOVED lines=9> */
[----:B------:R-:W-:Y:S01]  /*3770*/  FADD R17, R62, 9.9999999747524270788e-07 ;  /* 0x358637bd3e117421 */ /* 0x000fe20000000000 */
[----:B------:R-:W-:Y:S04]  /*3780*/  BSSY.RECONVERGENT B1, `(.L_x_66) ;  /* 0x000000c000017945 */ /* 0x000fe80003800200 */
[----:B------:R-:W-:-:S04]  /*3790*/  IADD3 R0, PT, PT, R17, 0x1800000, RZ ;  /* 0x0180000011007810 */ /* 0x000fc80007ffe0ff */
[----:B------:R-:W-:-:S04]  /*37a0*/  LOP3.LUT R0, R0, 0x7f800000, RZ, 0xc0, !PT ;  /* 0x7f80000000007812 */ /* 0x000fc800078ec0ff */
[----:B------:R-:W-:-:S13]  /*37b0*/  ISETP.GT.U32.AND P0, PT, R0, 0x1ffffff, PT ;  /* 0x01ffffff0000780c */ /* 0x000fda0003f04070 */
[----:B0-----:R-:W-:Y:S05]  /*37c0*/  @P0 BRA `(.L_x_67) ;  /* 0x00000000000c0947 */ /* 0x001fea0003800000 */
[----:B------:R-:W-:-:S07]  /*37d0*/  MOV R64, 0x37f0 ;  /* 0x000037f000407802 */ /* 0x000fce0000000f00 */
[----:B-----5:R-:W-:Y:S05]  /*37e0*/  CALL.REL.NOINC `($__internal_0_$__cuda_sm20_rcp_rn_f32_slowpath) ;  /* 0x0000006800787944 */ /* 0x020fea0003c00000 */
[----:B------:R-:W-:Y:S05]  /*37f0*/  BRA `(.L_x_68) ;  /* 0x0000000000107947 */ /* 0x000fea0003800000 */
.L_x_67:
[----:B------:R-:W0:Y:S02]  /*3800*/  MUFU.RCP R62, R17 ;  /* 0x00000011003e7308 */ /* 0x000e240000001000 */
[----:B0-----:R-:W-:-:S04]  /*3810*/  FFMA R0, R17, R62, -1 ;  /* 0xbf80000011007423 */ /* 0x001fc8000000003e */
[----:B------:R-:W-:-:S04]  /*3820*/  FADD.FTZ R3, -R0, -RZ ;  /* 0x800000ff00037221 */ /* 0x000fc80000010100 */
[----:B------:R-:W-:-:S07]  /*3830*/  FFMA R62, R62, R3, R62 ;  /* 0x000000033e3e7223 */ /* 0x000fce000000003e */
.L_x_68:
[----:B------:R-:W-:Y:S05]  /*3840*/  BSYNC.RECONVERGENT B1 ;  /* 0x0000000000017941 */ /* 0x000fea0003800200 */
.L_x_66:
[----:B-----5:R-:W-:Y:S01]  /*3850*/  FADD R65, -R65, R22 ;  /* 0x0000001641417221 */ /* 0x020fe20000000100 */
[----:B------:R-:W-:Y:S01]  /*3860*/  FADD R3, -R54, R23 ;  /* 0x0000001736037221 */ /* 0x000fe20000000100 */
[----:B------:R-:W-:Y:S01]  /*3870*/  FADD R77, -R50, R21 ;  /* 0x00000015324d7221 */ /* 0x000fe20000000100 */
[----:B------:R-:W0:Y:S01]  /*3880*/  LDC R54, c[0x3][0x7c] ;  /* 0x00c01f00ff367b82 */ /* 0x000e220000000800 */
[----:B------:R-:W-:-:S04]  /*3890*/  FMUL R0, R69, R65 ;  /* 0x0000004145007220 */ /* 0x000fc80000400000 */
[----:B------:R-:W-:-:S03]  /*38a0*/  FFMA R0, R67, R3, R0 ;  /* 0x0000000343007223 */ /* 0x000fc60000000000 */
[----:B------:R-:W1:Y:S01]  /*38b0*/  LDC R2, c[0x3][0x84] ;  /* 0x00c02100ff027b82 */ /* 0x000e620000000800 */
[----:B------:R-:W-:Y:S01]  /*38c0*/  FFMA R63, R63, R77, R0 ;  /* 0x0000004d3f3f7223 */ /* 0x000fe20000000000 */
[----:B------:R-:W-:-:S03]  /*38d0*/  MOV R0, UR10 ;  /* 0x0000000a00007c02 */ /* 0x000fc60008000f00 */
[----:B------:R-:W-:-:S03]  /*38e0*/  FMUL R50, R63, R62 ;  /* 0x0000003e3f327220 */ /* 0x000fc60000400000 */
[----:B------:R-:W2:Y:S02]  /*38f0*/  LDC R67, c[0x3][0x88] ;  /* 0x00c02200ff437b82 */ /* 0x000ea40000000800 */
[----:B------:R-:W-:-:S04]  /*3900*/  FSETP.GT.AND P0, PT, R50, 1, PT ;  /* 0x3f8000003200780b */ /* 0x000fc80003f04000 */
[----:B------:R-:W-:Y:S02]  /*3910*/  FSETP.LT.OR P0, PT, R50, RZ, P0 ;  /* 0x000000ff3200720b */ /* 0x000fe40000701400 */
[----:B------:R-:W3:Y:S01]  /*3920*/  LDC R69, c[0x3][0x90] ;  /* 0x00c02400ff457b82 */ /* 0x000ee20000000800 */
[----:B0-----:R-:W-:-:S07]  /*3930*/  MOV R73, R54 ;  /* 0x0000003600497202 */ /* 0x001fce0000000f00 */
[----:B------:R-:W0:Y:S01]  /*3940*/  LDC R66, c[0x3][0x6c] ;  /* 0x00c01b00ff427b82 */ /* 0x000e220000000800 */
[----:B-1----:R-:W-:-:S07]  /*3950*/  MOV R76, R2 ;  /* 0x00000002004c7202 */ /* 0x002fce0000000f00 */
[----:B------:R-:W1:Y:S01]  /*3960*/  LDC R17, c[0x3][0x74] ;  /* 0x00c01d00ff117b82 */ /* 0x000e620000000800 */
[----:B--2---:R-:W-:-:S07]  /*3970*/  IMAD.MOV.U32 R75, RZ, RZ, R67 ;  /* 0x000000ffff4b7224 */ /* 0x004fce00078e0043 */
[----:B------:R-:W2:Y:S01]  /*3980*/  LDC R4, c[0x3][0x78] ;  /* 0x00c01e00ff047b82 */ /* 0x000ea20000000800 */
[----:B---3--:R-:W-:-:S07]  /*3990*/  MOV R74, R69 ;  /* 0x00000045004a7202 */ /* 0x008fce0000000f00 */
[----:B------:R-:W3:Y:S08]  /*39a0*/  LDC R64, c[0x3][0x80] ;  /* 0x00c02000ff407b82 */ /* 0x000ef00000000800 */
[----:B------:R-:W4:Y:S08]  /*39b0*/  LDC R68, c[0x3][0x8c] ;  /* 0x00c02300ff447b82 */ /* 0x000f300000000800 */
[----:B------:R-:W0:Y:S08]  /*39c0*/  LDC R70, c[0x3][0x94] ;  /* 0x00c02500ff467b82 */ /* 0x000e300000000800 */
[----:B------:R-:W0:Y:S08]  /*39d0*/  LDC R71, c[0x3][0x98] ;  /* 0x00c02600ff477b82 */ /* 0x000e300000000800 */
[----:B------:R-:W0:Y:S01]  /*39e0*/  LDC R72, c[0x3][0x9c] ;  /* 0x00c02700ff487b82 */ /* 0x000e220000000800 */
[----:B-1----:R-:W-:Y:S05]  /*39f0*/  @P0 BRA `(.L_x_65) ;  /* 0x0000000400b00947 */ /* 0x002fea0003800000 */
[----:B------:R-:W-:Y:S01]  /*3a00*/  FMUL R73, R48, R3 ;  /* 0x0000000330497220 */ /* 0x000fe20000400000 */
[-C--:B------:R-:W-:Y:S01]  /*3a10*/  FMUL R63, R52, R77.reuse ;  /* 0x0000004d343f7220 */ /* 0x080fe20000400000 */
[----:B------:R-:W-:Y:S01]  /*3a20*/  MOV R0, UR10 ;  /* 0x0000000a00007c02 */ /* 0x000fe20008000f00 */
[----:B------:R-:W-:Y:S02]  /*3a30*/  IMAD.MOV.U32 R75, RZ, RZ, R67 ;  /* 0x000000ffff4b7224 */ /* 0x000fe400078e0043 */
[----:B------:R-:W-:Y:S01]  /*3a40*/  FFMA R78, R34, R77, -R73 ;  /* 0x0000004d224e7223 */ /* 0x000fe20000000849 */
[-C--:B------:R-:W-:Y:S01]  /*3a50*/  FFMA R80, R48, R65.reuse, -R63 ;  /* 0x0000004130507223 */ /* 0x080fe2000000083f */
[----:B------:R-:W-:Y:S01]  /*3a60*/  FMUL R73, R34, R65 ;  /* 0x0000004122497220 */ /* 0x000fe20000400000 */
[----:B------:R-:W-:Y:S01]  /*3a70*/  MOV R76, R2 ;  /* 0x00000002004c7202 */ /* 0x000fe20000000f00 */
[----:B------:R-:W-:Y:S01]  /*3a80*/  FMUL R63, R78, R19 ;  /* 0x000000134e3f7220 */ /* 0x000fe20000400000 */
[----:B------:R-:W-:Y:S01]  /*3a90*/  MOV R74, R69 ;  /* 0x00000045004a7202 */ /* 0x000fe20000000f00 */
[----:B------:R-:W-:Y:S01]  /*3aa0*/  FFMA R82, R52, R3, -R73 ;  /* 0x0000000334527223 */ /* 0x000fe20000000849 */
[----:B------:R-:W-:Y:S01]  /*3ab0*/  MOV R73, R54 ;  /* 0x0000003600497202 */ /* 0x000fe20000000f00 */
[----:B------:R-:W-:-:S04]  /*3ac0*/  FFMA R63, R80, R20, R63 ;  /* 0x00000014503f7223 */ /* 0x000fc8000000003f */
[----:B------:R-:W-:-:S04]  /*3ad0*/  FFMA R63, R82, R18, R63 ;  /* 0x00000012523f7223 */ /* 0x000fc8000000003f */
[----:B------:R-:W-:-:S04]  /*3ae0*/  FMUL R63, R63, R62 ;  /* 0x0000003e3f3f7220 */ /* 0x000fc80000400000 */
[----:B------:R-:W-:-:S05]  /*3af0*/  FADD R50, R50, R63 ;  /* 0x0000003f32327221 */ /* 0x000fca0000000000 */
[----:B------:R-:W-:-:S04]  /*3b00*/  FSETP.GT.AND P0, PT, R50, 1, PT ;  /* 0x3f8000003200780b */ /* 0x000fc80003f04000 */
[----:B------:R-:W-:-:S13]  /*3b10*/  FSETP.LT.OR P0, PT, R63, RZ, P0 ;  /* 0x000000ff3f00720b */ /* 0x000fda0000701400 */
[----:B------:R-:W-:Y:S05]  /*3b20*/  @P0 BRA `(.L_x_65) ;  /* 0x0000000400640947 */ /* 0x000fea0003800000 */
[----:B------:R-:W-:Y:S01]  /*3b30*/  FMUL R78, R49, R78 ;  /* 0x0000004e314e7220 */ /* 0x000fe20000400000 */
[----:B------:R-:W-:Y:S01]  /*3b40*/  MOV R0, UR10 ;  /* 0x0000000a00007c02 */ /* 0x000fe20008000f00 */
[----:B------:R-:W-:Y:S01]  /*3b50*/  IMAD.MOV.U32 R75, RZ, RZ, R67 ;  /* 0x000000ffff4b7224 */ /* 0x000fe200078e0043 */
[----:B------:R-:W-:Y:S01]  /*3b60*/  MOV R73, R54 ;  /* 0x0000003600497202 */ /* 0x000fe20000000f00 */
[----:B------:R-:W-:Y:S01]  /*3b70*/  FFMA R78, R51, R80, R78 ;  /* 0x00000050334e7223 */ /* 0x000fe2000000004e */
[----:B------:R-:W-:Y:S02]  /*3b80*/  MOV R76, R2 ;  /* 0x00000002004c7202 */ /* 0x000fe40000000f00 */
[----:B------:R-:W-:Y:S01]  /*3b90*/  MOV R74, R69 ;  /* 0x00000045004a7202 */ /* 0x000fe20000000f00 */
[----:B------:R-:W-:-:S04]  /*3ba0*/  FFMA R3, R53, R82, R78 ;  /* 0x0000005235037223 */ /* 0x000fc8000000004e */
[----:B------:R-:W-:-:S05]  /*3bb0*/  FMUL R62, R3, R62 ;  /* 0x0000003e033e7220 */ /* 0x000fca0000400000 */
[----:B------:R-:W-:-:S13]  /*3bc0*/  FSETP.GEU.AND P0, PT, R62, 9.9999997473787516356e-06, PT ;  /* 0x3727c5ac3e00780b */ /* 0x000fda0003f0e000 */
[----:B------:R-:W-:Y:S05]  /*3bd0*/  @!P0 BRA `(.L_x_65) ;  /* 0x0000000400388947 */ /* 0x000fea0003800000 */
[----:B------:R-:W-:Y:S01]  /*3be0*/  FMUL R17, R34, R53 ;  /* 0x0000003522117220 */ /* 0x000fe20000400000 */
[----:B------:R-:W-:-:S03]  /*3bf0*/  FMUL R3, R48, R49 ;  /* 0x0000003130037220 */ /* 0x000fc60000400000 */
[-C--:B--2---:R-:W-:Y:S01]  /*3c00*/  FFMA R4, R48, R51.reuse, -R17 ;  /* 0x0000003330047223 */ /* 0x084fe20000000811 */
[C---:B------:R-:W-:Y:S01]  /*3c10*/  FMUL R51, R52.reuse, R51 ;  /* 0x0000003334337220 */ /* 0x040fe20000400000 */
[----:B------:R-:W-:Y:S02]  /*3c20*/  FFMA R52, R52, R53, -R3 ;  /* 0x0000003534347223 */ /* 0x000fe40000000803 */
[----:B------:R-:W-:Y:S01]  /*3c30*/  FMUL R3, R4, R4 ;  /* 0x0000000404037220 */ /* 0x000fe20000400000 */
[----:B------:R-:W-:-:S03]  /*3c40*/  FFMA R2, R34, R49, -R51 ;  /* 0x0000003122027223 */ /* 0x000fc60000000833 */
[----:B------:R-:W-:-:S04]  /*3c50*/  FFMA R3, R52, R52, R3 ;  /* 0x0000003434037223 */ /* 0x000fc80000000003 */
[----:B------:R-:W-:-:S04]  /*3c60*/  FFMA R0, R2, R2, R3 ;  /* 0x0000000202007223 */ /* 0x000fc80000000003 */
[----:B------:R1:W2:Y:S01]  /*3c70*/  MUFU.RSQ R3, R0 ;  /* 0x0000000000037308 */ /* 0x0002a20000001400 */
[----:B------:R-:W-:-:S04]  /*3c80*/  IADD3 R17, PT, PT, R0, -0xd000000, RZ ;  /* 0xf300000000117810 */ /* 0x000fc80007ffe0ff */
[----:B------:R-:W-:-:S13]  /*3c90*/  ISETP.GT.U32.AND P0, PT, R17, 0x727fffff, PT ;  /* 0x727fffff1100780c */ /* 0x000fda0003f04070 */
[----:B-12---:R-:W-:Y:S05]  /*3ca0*/  @!P0 BRA `(.L_x_69) ;  /* 0x0000000000188947 */ /* 0x006fea0003800000 */
[----:B------:R-:W-:Y:S01]  /*3cb0*/  BSSY.RECONVERGENT B1, `(.L_x_70) ;  /* 0x0000003000017945 */ /* 0x000fe20003800200 */
[----:B------:R-:W-:-:S07]  /*3cc0*/  MOV R34, 0x3ce0 ;  /* 0x00003ce000227802 */ /* 0x000fce0000000f00 */
[----:B0--34-:R-:W-:Y:S05]  /*3cd0*/  CALL.REL.NOINC `($__internal_1_$__cuda_sm20_sqrt_rn_f32_slowpath) ;  /* 0x0000006800187944 */ /* 0x019fea0003c00000 */
[----:B------:R-:W-:Y:S05]  /*3ce0*/  BSYNC.RECONVERGENT B1 ;  /* 0x0000000000017941 */ /* 0x000fea0003800200 */
.L_x_70:
[----:B------:R-:W-:Y:S01]  /*3cf0*/  MOV R63, R67 ;  /* 0x00000043003f7202 */ /* 0x000fe20000000f00 */
[----:B------:R-:W-:Y:S06]  /*3d00*/  BRA `(.L_x_71) ;  /* 0x0000000000107947 */ /* 0x000fec0003800000 */
.L_x_69:
[----:B------:R-:W-:Y:S01]  /*3d10*/  FMUL.FTZ R63, R0, R3 ;  /* 0x00000003003f7220 */ /* 0x000fe20000410000 */
[----:B------:R-:W-:-:S03]  /*3d20*/  FMUL.FTZ R3, R3, 0.5 ;  /* 0x3f00000003037820 */ /* 0x000fc60000410000 */
[----:B------:R-:W-:-:S04]  /*3d30*/  FFMA R0, -R63, R63, R0 ;  /* 0x0000003f3f007223 */ /* 0x000fc80000000100 */
[----:B------:R-:W-:-:S07]  /*3d40*/  FFMA R63, R0, R3, R63 ;  /* 0x00000003003f7223 */ /* 0x000fce000000003f */
.L_x_71:
[----:B------:R-:W1:Y:S01]  /*3d50*/  MUFU.RCP R0, R63 ;  /* 0x0000003f00007308 */ /* 0x000e620000001000 */
[----:B------:R-:W-:Y:S07]  /*3d60*/  BSSY.RECONVERGENT B4, `(.L_x_72) ;  /* 0x000000c000047945 */ /* 0x000fee0003800200 */
[----:B------:R-:W2:Y:S01]  /*3d70*/  FCHK P0, R52, R63 ;  /* 0x0000003f34007302 */ /* 0x000ea20000000000 */
[----:B-1----:R-:W-:-:S04]  /*3d80*/  FFMA R3, R0, -R63, 1 ;  /* 0x3f80000000037423 */ /* 0x002fc8000000083f */
[----:B------:R-:W-:-:S04]  /*3d90*/  FFMA R3, R0, R3, R0 ;  /* 0x0000000300037223 */ /* 0x000fc80000000000 */
[----:B------:R-:W-:-:S04]  /*3da0*/  FFMA R0, R52, R3, RZ ;  /* 0x0000000334007223 */ /* 0x000fc800000000ff */
[----:B------:R-:W-:-:S04]  /*3db0*/  FFMA R17, R0, -R63, R52 ;  /* 0x8000003f00117223 */ /* 0x000fc80000000034 */
[----:B------:R-:W-:Y:S01]  /*3dc0*/  FFMA R0, R3, R17, R0 ;  /* 0x0000001103007223 */ /* 0x000fe20000000000 */
[----:B--2---:R-:W-:Y:S06]  /*3dd0*/  @!P0 BRA `(.L_x_73) ;  /* 0x0000000000108947 */ /* 0x004fec0003800000 */
[----:B------:R-:W-:Y:S01]  /*3de0*/  MOV R0, R52 ;  /* 0x0000003400007202 */ /* 0x000fe20000000f00 */
[----:B------:R-:W-:Y:S01]  /*3df0*/  IMAD.MOV.U32 R3, RZ, RZ, R63 ;  /* 0x000000ffff037224 */ /* 0x000fe200078e003f */
[----:B------:R-:W-:-:S07]  /*3e00*/  MOV R34, 0x3e20 ;  /* 0x00003e2000227802 */ /* 0x000fce0000000f00 */
[----:B0--34-:R-:W-:Y:S05]  /*3e10*/  CALL.REL.NOINC `($__internal_2_$__cuda_sm3x_div_rn_noftz_f32_slowpath) ;  /* 0x0000006800247944 */ /* 0x019fea0003c00000 */
.L_x_73:
[----:B------:R-:W-:Y:S05]  /*3e20*/  BSYNC.RECONVERGENT B4 ;  /* 0x0000000000047941 */ /* 0x000fea0003800200 */
.L_x_72:
[----:B------:R-:W1:Y:S01]  /*3e30*/  MUFU.RCP R34, R63 ;  /* 0x0000003f00227308 */ /* 0x000e620000001000 */
[----:B------:R-:W-:Y:S01]  /*3e40*/  BSSY.RECONVERGENT B4, `(.L_x_74) ;  /* 0x000000d000047945 */ /* 0x000fe20003800200 */
[----:B------:R-:W-:-:S06]  /*3e50*/  MOV R17, R0 ;  /* 0x0000000000117202 */ /* 0x000fcc0000000f00 */
[----:B------:R-:W2:Y:S01]  /*3e60*/  FCHK P0, R4, R63 ;  /* 0x0000003f04007302 */ /* 0x000ea20000000000 */
[----:B-1----:R-:W-:-:S04]  /*3e70*/  FFMA R3, R34, -R63, 1 ;  /* 0x3f80000022037423 */ /* 0x002fc8000000083f */
[----:B------:R-:W-:-:S04]  /*3e80*/  FFMA R48, R34, R3, R34 ;  /* 0x0000000322307223 */ /* 0x000fc80000000022 */
[----:B------:R-:W-:-:S04]  /*3e90*/  FFMA R3, R4, R48, RZ ;  /* 0x0000003004037223 */ /* 0x000fc800000000ff */
[----:B------:R-:W-:-:S04]  /*3ea0*/  FFMA R34, R3, -R63, R4 ;  /* 0x8000003f03227223 */ /* 0x000fc80000000004 */
[----:B------:R-:W-:Y:S01]  /*3eb0*/  FFMA R0, R48, R34, R3 ;  /* 0x0000002230007223 */ /* 0x000fe20000000003 */
[----:B--2---:R-:W-:Y:S06]  /*3ec0*/  @!P0 BRA `(.L_x_75) ;  /* 0x0000000000108947 */ /* 0x004fec0003800000 */
[----:B------:R-:W-:Y:S02]  /*3ed0*/  MOV R0, R4 ;  /* 0x0000000400007202 */ /* 0x000fe40000000f00 */
[----:B------:R-:W-:Y:S02]  /*3ee0*/  MOV R3, R63 ;  /* 0x0000003f00037202 */ /* 0x000fe40000000f00 */
[----:B------:R-:W-:-:S07]  /*3ef0*/  MOV R34, 0x3f10 ;  /* 0x00003f1000227802 */ /* 0x000fce0000000f00 */
[----:B0--34-:R-:W-:Y:S05]  /*3f00*/  CALL.REL.NOINC `($__internal_2_$__cuda_sm3x_div_rn_noftz_f32_slowpath) ;  /* 0x0000006400e87944 */ /* 0x019fea0003c00000 */
.L_x_75:
[----:B------:R-:W-:Y:S05]  /*3f10*/  BSYNC.RECONVERGENT B4 ;  /* 0x0000000000047941 */ /* 0x000fea0003800200 */
.L_x_74:
[----:B------:R-:W1:Y:S01]  /*3f20*/  MUFU.RCP R4, R63 ;  /* 0x0000003f00047308 */ /* 0x000e620000001000 */
[----:B------:R-:W-:Y:S07]  /*3f30*/  BSSY.RECONVERGENT B4, `(.L_x_76) ;  /* 0x000000d000047945 */ /* 0x000fee0003800200 */
[----:B------:R-:W2:Y:S01]  /*3f40*/  FCHK P0, R2, R63 ;  /* 0x0000003f02007302 */ /* 0x000ea20000000000 */
[----:B-1----:R-:W-:-:S04]  /*3f50*/  FFMA R3, R4, -R63, 1 ;  /* 0x3f80000004037423 */ /* 0x002fc8000000083f */
[----:B------:R-:W-:Y:S01]  /*3f60*/  FFMA R48, R4, R3, R4 ;  /* 0x0000000304307223 */ /* 0x000fe20000000004 */
[----:B------:R-:W-:-:S03]  /*3f70*/  MOV R4, R0 ;  /* 0x0000000000047202 */ /* 0x000fc60000000f00 */
[----:B------:R-:W-:-:S04]  /*3f80*/  FFMA R3, R2, R48, RZ ;  /* 0x0000003002037223 */ /* 0x000fc800000000ff */
[----:B------:R-:W-:-:S04]  /*3f90*/  FFMA R34, R3, -R63, R2 ;  /* 0x8000003f03227223 */ /* 0x000fc80000000002 */
[----:B------:R-:W-:Y:S01]  /*3fa0*/  FFMA R0, R48, R34, R3 ;  /* 0x0000002230007223 */ /* 0x000fe20000000003 */
[----:B--2---:R-:W-:Y:S06]  /*3fb0*/  @!P0 BRA `(.L_x_77) ;  /* 0x0000000000108947 */ /* 0x004fec0003800000 */
[----:B------:R-:W-:Y:S01]  /*3fc0*/  IMAD.MOV.U32 R0, RZ, RZ, R2 ;  /* 0x000000ffff007224 */ /* 0x000fe200078e0002 */
[----:B------:R-:W-:Y:S02]  /*3fd0*/  MOV R3, R63 ;  /* 0x0000003f00037202 */ /* 0x000fe40000000f00 */
[----:B------:R-:W-:-:S07]  /*3fe0*/  MOV R34, 0x4000 ;  /* 0x0000400000227802 */ /* 0x000fce0000000f00 */
[----:B0--34-:R-:W-:Y:S05]  /*3ff0*/  CALL.REL.NOINC `($__internal_2_$__cuda_sm3x_div_rn_noftz_f32_slowpath) ;  /* 0x0000006400ac7944 */ /* 0x019fea0003c00000 */
.L_x_77:
[----:B------:R-:W-:Y:S05]  /*4000*/  BSYNC.RECONVERGENT B4 ;  /* 0x0000000000047941 */ /* 0x000fea0003800200 */
.L_x_76:
[----:B------:R-:W-:Y:S01]  /*4010*/  MOV R73, R0 ;  /* 0x0000000000497202 */ /* 0x000fe20000000f00 */
[----:B------:R-:W-:Y:S01]  /*4020*/  IMAD.MOV.U32 R76, RZ, RZ, R55 ;  /* 0x000000ffff4c7224 */ /* 0x000fe200078e0037 */
[----:B0-----:R-:W-:Y:S01]  /*4030*/  MOV R66, R62 ;  /* 0x0000003e00427202 */ /* 0x001fe20000000f00 */
[----:B------:R-:W-:Y:S01]  /*4040*/  IMAD.MOV.U32 R71, RZ, RZ, R60 ;  /* 0x000000ffff477224 */ /* 0x000fe200078e003c */
[----:B---3--:R-:W-:Y:S02]  /*4050*/  MOV R64, R47 ;  /* 0x0000002f00407202 */ /* 0x008fe40000000f00 */
[----:B------:R-:W-:Y:S02]  /*4060*/  MOV R75, R56 ;  /* 0x00000038004b7202 */ /* 0x000fe40000000f00 */
[----:B----4-:R-:W-:Y:S02]  /*4070*/  MOV R68, R57 ;  /* 0x0000003900447202 */ /* 0x010fe40000000f00 */
[----:B------:R-:W-:-:S02]  /*4080*/  MOV R74, R58 ;  /* 0x0000003a004a7202 */ /* 0x000fc40000000f00 */
[----:B------:R-:W-:Y:S02]  /*4090*/  MOV R70, R59 ;  /* 0x0000003b00467202 */ /* 0x000fe40000000f00 */
[----:B------:R-:W-:Y:S02]  /*40a0*/  MOV R72, R61 ;  /* 0x0000003d00487202 */ /* 0x000fe40000000f00 */
[----:B------:R-:W-:-:S07]  /*40b0*/  PRMT R0, RZ, 0x7610, R0 ;  /* 0x00007610ff007816 */ /* 0x000fce0000000000 */
.L_x_65:
[----:B------:R-:W-:Y:S05]  /*40c0*/  BSYNC.RECONVERGENT B3 ;  /* 0x0000000000037941 */ /* 0x000fea0003800200 */
.L_x_64:
[----:B0-----:R-:W-:-:S13]  /*40d0*/  FSETP.GEU.AND P0, PT, R66, R42, PT ;  /* 0x0000002a4200720b */ /* 0x001fda0003f0e000 */
[----:B------:R-:W-:Y:S01]  /*40e0*/  @!P0 MOV R46, R75 ;  /* 0x0000004b002e8202 */ /* 0x000fe20000000f00 */
[----:B------:R-:W-:Y:S01]  /*40f0*/  @!P0 IMAD.MOV.U32 R35, RZ, RZ, R73 ;  /* 0x000000ffff238224 */ /* 0x000fe200078e0049 */
[----:B------:R-:W-:Y:S01]  /*4100*/  @!P0 MOV R43, R76 ;  /* 0x0000004c002b8202 */ /* 0x000fe20000000f00 */
[----:B------:R-:W-:Y:S01]  /*4110*/  @!P0 IMAD.MOV.U32 R30, RZ, RZ, R74 ;  /* 0x000000ffff1e8224 */ /* 0x000fe200078e004a */
[----:B---3--:R-:W-:Y:S02]  /*4120*/  @!P0 MOV R44, R64 ;  /* 0x00000040002c8202 */ /* 0x008fe40000000f00 */
[----:B--2---:R-:W-:Y:S02]  /*4130*/  @!P0 MOV R32, R4 ;  /* 0x0000000400208202 */ /* 0x004fe40000000f00 */
[----:B------:R-:W-:Y:S02]  /*4140*/  @!P0 MOV R33, R17 ;  /* 0x0000001100218202 */ /* 0x000fe40000000f00 */
[----:B------:R-:W-:-:S02]  /*4150*/  @!P0 MOV R42, R66 ;  /* 0x00000042002a8202 */ /* 0x000fc40000000f00 */
[----:B----4-:R-:W-:Y:S02]  /*4160*/  @!P0 MOV R41, R68 ;  /* 0x0000004400298202 */ /* 0x010fe40000000f00 */
[----:B------:R-:W-:Y:S02]  /*4170*/  @!P0 MOV R37, R70 ;  /* 0x0000004600258202 */ /* 0x000fe40000000f00 */
[----:B------:R-:W-:Y:S02]  /*4180*/  @!P0 MOV R36, R71 ;  /* 0x0000004700248202 */ /* 0x000fe40000000f00 */
[----:B------:R-:W-:Y:S02]  /*4190*/  @!P0 MOV R40, R72 ;  /* 0x0000004800288202 */ /* 0x000fe40000000f00 */
[----:B------:R-:W-:Y:S01]  /*41a0*/  @!P0 PRMT R45, R0, 0x7610, R45 ;  /* 0x00007610002d8816 */ /* 0x000fe2000000002d */
[----:B------:R-:W-:Y:S06]  /*41b0*/  @P1 BRA `(.L_x_78) ;  /* 0xfffffff000801947 */ /* 0x000fec000383ffff */
.L_x_63:
[----:B------:R-:W-:-:S13]  /*41c0*/  FSETP.NE.AND P0, PT, R42, +INF , PT ;  /* 0x7f8000002a00780b */ /* 0x000fda0003f05000 */
[----:B------:R-:W-:Y:S05]  /*41d0*/  @!P0 BRA `(.L_x_79) ;  /* 0x0000004800c08947 */ /* 0x000fea0003800000 */
[----:B------:R-:W-:Y:S01]  /*41e0*/  FSETP.GT.AND P0, PT, R41, RZ, PT ;  /* 0x000000ff2900720b */ /* 0x000fe20003f04000 */
[C---:B-----5:R-:W-:Y:S01]  /*41f0*/  FFMA R23, R42.reuse, R20, R23 ;  /* 0x000000142a177223 */ /* 0x060fe20000000017 */
[C---:B------:R-:W-:Y:S01]  /*4200*/  FFMA R22, R42.reuse, R19, R22 ;  /* 0x000000132a167223 */ /* 0x040fe20000000016 */
[----:B------:R-:W-:Y:S01]  /*4210*/  FFMA R21, R42, R18, R21 ;  /* 0x000000122a157223 */ /* 0x000fe20000000015 */
[----:B------:R-:W-:Y:S01]  /*4220*/  FMUL R9, R44, R9 ;  /* 0x000000092c097220 */ /* 0x000fe20000400000 */
[----:B------:R-:W-:Y:S01]  /*4230*/  FMUL R28, R43, R28 ;  /* 0x0000001c2b1c7220 */ /* 0x000fe20000400000 */
[----:B------:R-:W-:-:S07]  /*4240*/  FMUL R31, R46, R31 ;  /* 0x0000001f2e1f7220 */ /* 0x000fce0000400000 */
[----:B------:R-:W-:Y:S05]  /*4250*/  @P0 BRA `(.L_x_80) ;  /* 0x0000004800b80947 */ /* 0x000fea0003800000 */
[----:B------:R-:W-:Y:S01]  /*4260*/  LOP3.LUT P0, RZ, R45, 0xff, RZ, 0xc0, !PT ;  /* 0x000000ff2dff7812 */ /* 0x000fe2000780c0ff */
[----:B------:R-:W-:Y:S03]  /*4270*/  BSSY.RECONVERGENT B3, `(.L_x_81) ;  /* 0x0000010000037945 */ /* 0x000fe60003800200 */
[C---:B------:R-:W-:Y:S02]  /*4280*/  FSEL R41, R40.reuse, 1, !P0 ;  /* 0x3f80000028297808 */ /* 0x040fe40004000000 */
[----:B------:R-:W-:Y:S02]  /*4290*/  FSEL R16, R40, 1, P0 ;  /* 0x3f80000028107808 */ /* 0x000fe40000000000 */
[----:B------:R-:W0:Y:S08]  /*42a0*/  MUFU.RCP R0, R41 ;  /* 0x0000002900007308 */ /* 0x000e300000001000 */
[----:B------:R-:W1:Y:S01]  /*42b0*/  FCHK P0, R16, R41 ;  /* 0x0000002910007302 */ /* 0x000e620000000000 */
[----:B0-----:R-:W-:-:S04]  /*42c0*/  FFMA R3, -R41, R0, 1 ;  /* 0x3f80000029037423 */ /* 0x001fc80000000100 */
[----:B------:R-:W-:-:S04]  /*42d0*/  FFMA R3, R0, R3, R0 ;  /* 0x0000000300037223 */ /* 0x000fc80000000000 */
[----:B------:R-:W-:-:S04]  /*42e0*/  FFMA R2, R16, R3, RZ ;  /* 0x0000000310027223 */ /* 0x000fc800000000ff */
[----:B------:R-:W-:-:S04]  /*42f0*/  FFMA R0, -R41, R2, R16 ;  /* 0x0000000229007223 */ /* 0x000fc80000000110 */
[----:B------:R-:W-:Y:S01]  /*4300*/  FFMA R2, R3, R0, R2 ;  /* 0x0000000003027223 */ /* 0x000fe20000000002 */
[----:B-1----:R-:W-:Y:S06]  /*4310*/  @!P0 BRA `(.L_x_82) ;  /* 0x0000000000148947 */ /* 0x002fec0003800000 */
[----:B------:R-:W-:Y:S01]  /*4320*/  MOV R0, R16 ;  /* 0x0000001000007202 */ /* 0x000fe20000000f00 */
[----:B------:R-:W-:Y:S01]  /*4330*/  IMAD.MOV.U32 R3, RZ, RZ, R41 ;  /* 0x000000ffff037224 */ /* 0x000fe200078e0029 */
[----:B------:R-:W-:-:S07]  /*4340*/  MOV R34, 0x4360 ;  /* 0x0000436000227802 */ /* 0x000fce0000000f00 */
[----:B------:R-:W-:Y:S05]  /*4350*/  CALL.REL.NOINC `($__internal_2_$__cuda_sm3x_div_rn_noftz_f32_slowpath) ;  /* 0x0000006000d47944 */ /* 0x000fea0003c00000 */
[----:B------:R-:W-:-:S07]  /*4360*/  MOV R2, R0 ;  /* 0x0000000000027202 */ /* 0x000fce0000000f00 */
.L_x_82:
[----:B------:R-:W-:Y:S05]  /*4370*/  BSYNC.RECONVERGENT B3 ;  /* 0x0000000000037941 */ /* 0x000fea0003800200 */
.L_x_81:
[----:B------:R-:W-:Y:S01]  /*4380*/  FSETP.GTU.AND P0, PT, R37, RZ, PT ;  /* 0x000000ff2500720b */ /* 0x000fe20003f0c000 */
[----:B------:R-:W-:Y:S04]  /*4390*/  BSSY.RECONVERGENT B4, `(.L_x_83) ;  /* 0x000048e000047945 */ /* 0x000fe80003800200 */
[----:B------:R-:W-:Y:S01]  /*43a0*/  BSSY.RELIABLE B3, `(.L_x_84) ;  /* 0x00002f8000037945 */ /* 0x000fe20003800100 */
[----:B------:R-:W-:Y:S01]  /*43b0*/  MOV R0, R5 ;  /* 0x0000000500007202 */ /* 0x000fe20000000f00 */
[----:B------:R-:W-:Y:S01]  /*43c0*/  IMAD.MOV.U32 R17, RZ, RZ, R15 ;  /* 0x000000ffff117224 */ /* 0x000fe200078e000f */
[----:B------:R-:W-:Y:S02]  /*43d0*/  MOV R4, R8 ;  /* 0x0000000800047202 */ /* 0x000fe40000000f00 */
[----:B------:R-:W-:-:S03]  /*43e0*/  MOV R14, R10 ;  /* 0x0000000a000e7202 */ /* 0x000fc60000000f00 */
[----:B------:R-:W-:Y:S05]  /*43f0*/  @!P0 BRA `(.L_x_85) ;  /* 0x0000002c00c88947 */ /* 0x000fea0003800000 */
[----:B------:R-:W-:Y:S01]  /*4400*/  FADD R17, R40, 1 ;  /* 0x3f80000028117421 */ /* 0x000fe20000000000 */
[----:B------:R-:W-:Y:S01]  /*4410*/  FADD R0, R16, -R41 ;  /* 0x8000002910007221 */ /* 0x000fe20000000000 */
[----:B------:R-:W-:Y:S02]  /*4420*/  BSSY.RECONVERGENT B5, `(.L_x_86) ;  /* 0x0000010000057945 */ /* 0x000fe40003800200 */
[----:B------:R-:W0:Y:S08]  /*4430*/  MUFU.RCP R3, R17 ;  /* 0x0000001100037308 */ /* 0x000e300000001000 */
[----:B------:R-:W1:Y:S01]  /*4440*/  FCHK P0, R0, R17 ;  /* 0x0000001100007302 */ /* 0x000e620000000000 */
[----:B0-----:R-:W-:-:S04]  /*4450*/  FFMA R4, -R17, R3, 1 ;  /* 0x3f80000011047423 */ /* 0x001fc80000000103 */
[----:B------:R-:W-:Y:S01]  /*4460*/  FFMA R11, R3, R4, R3 ;  /* 0x00000004030b7223 */ /* 0x000fe20000000003 */
[----:B------:R-:W-:-:S03]  /*4470*/  FMUL R3, R33, R20 ;  /* 0x0000001421037220 */ /* 0x000fc60000400000 */
[----:B------:R-:W-:Y:S01]  /*4480*/  FFMA R14, R0, R11, RZ ;  /* 0x0000000b000e7223 */ /* 0x000fe200000000ff */
[----:B------:R-:W-:-:S03]  /*4490*/  FFMA R4, R32, R19, R3 ;  /* 0x0000001320047223 */ /* 0x000fc60000000003 */
[----:B------:R-:W-:Y:S01]  /*44a0*/  FFMA R3, -R17, R14, R0 ;  /* 0x0000000e11037223 */ /* 0x000fe20000000100 */
[----:B------:R-:W-:-:S03]  /*44b0*/  FFMA R4, R35, R18, R4 ;  /* 0x0000001223047223 */ /* 0x000fc60000000004 */
[----:B------:R-:W-:Y:S01]  /*44c0*/  FFMA R3, R11, R3, R14 ;  /* 0x000000030b037223 */ /* 0x000fe2000000000e */
[----:B-1----:R-:W-:Y:S06]  /*44d0*/  @!P0 BRA `(.L_x_87) ;  /* 0x0000000000108947 */ /* 0x002fec0003800000 */
[----:B------:R-:W-:Y:S02]  /*44e0*/  MOV R3, R17 ;  /* 0x0000001100037202 */ /* 0x000fe40000000f00 */
[----:B------:R-:W-:-:S07]  /*44f0*/  MOV R34, 0x4510 ;  /* 0x0000451000227802 */ /* 0x000fce0000000f00 */
[----:B------:R-:W-:Y:S05]  /*4500*/  CALL.REL.NOINC `($__internal_2_$__cuda_sm3x_div_rn_noftz_f32_slowpath) ;  /* 0x0000006000687944 */ /* 0x000fea0003c00000 */
[----:B------:R-:W-:-:S07]  /*4510*/  MOV R3, R0 ;  /* 0x0000000000037202 */ /* 0x000fce0000000f00 */
.L_x_87:
[----:B------:R-:W-:Y:S05]  /*4520*/  BSYNC.RECONVERGENT B5 ;  /* 0x0000000000057941 */ /* 0x000fea0003800200 */
.L_x_86:
[----:B------:R-:W-:Y:S01]  /*4530*/  FADD R45, -|R4|, 1 ;  /* 0x3f800000042d7421 */ /* 0x000fe20000000300 */
[----:B------:R-:W-:Y:S01]  /*4540*/  IMAD.MOV.U32 R40, RZ, RZ, 0x3a2c32e4 ;  /* 0x3a2c32e4ff287424 */ /* 0x000fe200078e00ff */
[----:B------:R-:W-:Y:S02]  /*4550*/  BSSY.RECONVERGENT B1, `(.L_x_88) ;  /* 0x000004a000017945 */ /* 0x000fe40003800200 */
[C---:B------:R-:W-:Y:S01]  /*4560*/  FMUL R0, |R45|.reuse, 16777216 ;  /* 0x4b8000002d007820 */ /* 0x040fe20000400200 */
[C---:B------:R-:W-:Y:S02]  /*4570*/  FSETP.GEU.AND P0, PT, |R45|.reuse, 1.175494350822287508e-38, PT ;  /* 0x008000002d00780b */ /* 0x040fe40003f0e200 */
[----:B------:R-:W-:Y:S02]  /*4580*/  FSETP.NEU.AND P2, PT, R45, 1, PT ;  /* 0x3f8000002d00780b */ /* 0x000fe40003f4d000 */
[----:B------:R-:W-:-:S04]  /*4590*/  FSEL R0, R0, |R45|, !P0 ;  /* 0x4000002d00007208 */ /* 0x000fc80004000000 */
[----:B------:R-:W-:-:S04]  /*45a0*/  IADD3 R11, PT, PT, R0, -0x3f3504f3, RZ ;  /* 0xc0cafb0d000b7810 */ /* 0x000fc80007ffe0ff */
[----:B------:R-:W-:-:S04]  /*45b0*/  LOP3.LUT R11, R11, 0xff800000, RZ, 0xc0, !PT ;  /* 0xff8000000b0b7812 */ /* 0x000fc800078ec0ff */
[-C--:B------:R-:W-:Y:S02]  /*45c0*/  IADD3 R0, PT, PT, R0, -R11.reuse, RZ ;  /* 0x8000000b00007210 */ /* 0x080fe40007ffe0ff */
[----:B------:R-:W-:-:S03]  /*45d0*/  I2FP.F32.S32 R11, R11 ;  /* 0x0000000b000b7245 */ /* 0x000fc60000201400 */
[C---:B------:R-:W-:Y:S01]  /*45e0*/  FADD R16, R0.reuse, 1 ;  /* 0x3f80000000107421 */ /* 0x040fe20000000000 */
[----:B------:R-:W-:Y:S01]  /*45f0*/  FADD R14, R0, -1 ;  /* 0xbf800000000e7421 */ /* 0x000fe20000000000 */
[----:B------:R-:W-:-:S03]  /*4600*/  FSEL R0, RZ, -24, P0 ;  /* 0xc1c00000ff007808 */ /* 0x000fc60000000000 */
[----:B------:R-:W-:Y:S01]  /*4610*/  FADD R17, R14, R14 ;  /* 0x0000000e0e117221 */ /* 0x000fe20000000000 */
[----:B------:R-:W0:Y:S01]  /*4620*/  MUFU.RCP R16, R16 ;  /* 0x0000001000107308 */ /* 0x000e220000001000 */
[----:B------:R-:W-:Y:S02]  /*4630*/  FFMA R0, R11, 1.1920928955078125e-07, R0 ;  /* 0x340000000b007823 */ /* 0x000fe40000000000 */
[----:B0-----:R-:W-:-:S04]  /*4640*/  FMUL R17, R16, R17 ;  /* 0x0000001110117220 */ /* 0x001fc80000400000 */
[----:B------:R-:W-:Y:S01]  /*4650*/  FADD R34, R14, -R17 ;  /* 0x800000110e227221 */ /* 0x000fe20000000000 */
[CC--:B------:R-:W-:Y:S01]  /*4660*/  FMUL R11, R17.reuse, R17.reuse ;  /* 0x00000011110b7220 */ /* 0x0c0fe20000400000 */
[----:B------:R-:W-:Y:S02]  /*4670*/  FFMA R43, R17, 1.4426950216293334961, R0 ;  /* 0x3fb8aa3b112b7823 */ /* 0x000fe40000000000 */
[----:B------:R-:W-:Y:S01]  /*4680*/  FADD R41, R34, R34 ;  /* 0x0000002222297221 */ /* 0x000fe20000000000 */
[C---:B------:R-:W-:Y:S01]  /*4690*/  FFMA R34, R11.reuse, R40, 0.0032181653659790754318 ;  /* 0x3b52e7db0b227423 */ /* 0x040fe20000000028 */
[----:B------:R-:W-:Y:S02]  /*46a0*/  FADD R0, R0, -R43 ;  /* 0x8000002b00007221 */ /* 0x000fe40000000000 */
[----:B------:R-:W-:Y:S01]  /*46b0*/  FFMA R41, R14, -R17, R41 ;  /* 0x800000110e297223 */ /* 0x000fe20000000029 */
[----:B------:R-:W-:Y:S01]  /*46c0*/  FFMA R34, R11, R34, 0.018033718690276145935 ;  /* 0x3c93bb730b227423 */ /* 0x000fe20000000022 */
[----:B------:R-:W-:-:S02]  /*46d0*/  FFMA R0, R17, 1.4426950216293334961, R0 ;  /* 0x3fb8aa3b11007823 */ /* 0x000fc40000000000 */
[----:B------:R-:W-:Y:S01]  /*46e0*/  FMUL R41, R16, R41 ;  /* 0x0000002910297220 */ /* 0x000fe20000400000 */
[----:B------:R-:W-:-:S03]  /*46f0*/  FFMA R34, R11, R34, 0.12022458761930465698 ;  /* 0x3df6384f0b227423 */ /* 0x000fc60000000022 */
[----:B------:R-:W-:Y:S01]  /*4700*/  FFMA R0, R41, 1.4426950216293334961, R0 ;  /* 0x3fb8aa3b29007823 */ /* 0x000fe20000000000 */
[----:B------:R-:W-:-:S03]  /*4710*/  FMUL R34, R11, R34 ;  /* 0x000000220b227220 */ /* 0x000fc60000400000 */
[----:B------:R-:W-:Y:S01]  /*4720*/  FFMA R0, R17, 1.9251366722983220825e-08, R0 ;  /* 0x32a55e3411007823 */ /* 0x000fe20000000000 */
[----:B------:R-:W-:-:S04]  /*4730*/  FMUL R11, R34, 3 ;  /* 0x40400000220b7820 */ /* 0x000fc80000400000 */
[----:B------:R-:W-:Y:S01]  /*4740*/  FFMA R11, R41, R11, R0 ;  /* 0x0000000b290b7223 */ /* 0x000fe20000000000 */
[----:B------:R-:W-:-:S03]  /*4750*/  HFMA2 R41, -RZ, RZ, 0.64013671875, -15.109375 ;  /* 0x391fcb8eff297431 */ /* 0x000fc600000001ff */
[----:B------:R-:W-:-:S04]  /*4760*/  FFMA R34, R17, R34, R11 ;  /* 0x0000002211227223 */ /* 0x000fc8000000000b */
[----:B------:R-:W-:-:S04]  /*4770*/  FADD R0, R43, R34 ;  /* 0x000000222b007221 */ /* 0x000fc80000000000 */
[----:B------:R-:W-:Y:S01]  /*4780*/  FMUL R11, R0, 5 ;  /* 0x40a00000000b7820 */ /* 0x000fe20000400000 */
[----:B------:R-:W-:-:S03]  /*4790*/  FADD R43, -R43, R0 ;  /* 0x000000002b2b7221 */ /* 0x000fc60000000100 */
[----:B------:R-:W0:Y:S01]  /*47a0*/  FRND R14, R11 ;  /* 0x0000000b000e7307 */ /* 0x000e220000201000 */
[----:B------:R-:W-:Y:S01]  /*47b0*/  FADD R43, R34, -R43 ;  /* 0x8000002b222b7221 */ /* 0x000fe20000000000 */
[----:B------:R-:W-:Y:S01]  /*47c0*/  FFMA R0, R0, 5, -R11 ;  /* 0x40a0000000007823 */ /* 0x000fe2000000080b */
[----:B------:R-:W-:-:S03]  /*47d0*/  FSETP.GEU.AND P1, PT, R11, RZ, PT ;  /* 0x000000ff0b00720b */ /* 0x000fc60003f2e000 */
[----:B------:R-:W-:Y:S02]  /*47e0*/  FFMA R0, R43, 5, R0 ;  /* 0x40a000002b007823 */ /* 0x000fe40000000000 */
[----:B------:R-:W1:Y:S01]  /*47f0*/  F2I.NTZ R16, R11 ;  /* 0x0000000b00107305 */ /* 0x000e620000203100 */
[----:B0-----:R-:W-:Y:S01]  /*4800*/  FADD R17, R11, -R14 ;  /* 0x8000000e0b117221 */ /* 0x001fe20000000000 */
[----:B------:R-:W-:-:S03]  /*4810*/  FSETP.GT.AND P0, PT, R14, RZ, PT ;  /* 0x000000ff0e00720b */ /* 0x000fc60003f04000 */
[----:B------:R-:W-:-:S04]  /*4820*/  FADD R0, R0, R17 ;  /* 0x0000001100007221 */ /* 0x000fc80000000000 */
[C---:B------:R-:W-:Y:S01]  /*4830*/  FFMA R17, R0.reuse, R41, 0.0013391353422775864601 ;  /* 0x3aaf85ed00117423 */ /* 0x040fe20000000029 */
[----:B------:R-:W-:Y:S02]  /*4840*/  SEL R41, RZ, 0x83000000, P0 ;  /* 0x83000000ff297807 */ /* 0x000fe40000000000 */
[----:B------:R-:W-:Y:S01]  /*4850*/  FSETP.GT.AND P0, PT, |R11|, 152, PT ;  /* 0x431800000b00780b */ /* 0x000fe20003f04200 */
[----:B------:R-:W-:Y:S01]  /*4860*/  FFMA R17, R0, R17, 0.0096188392490148544312 ;  /* 0x3c1d985600117423 */ /* 0x000fe20000000011 */
[----:B------:R-:W-:Y:S02]  /*4870*/  IADD3 R14, PT, PT, R41, 0x7f000000, RZ ;  /* 0x7f000000290e7810 */ /* 0x000fe40007ffe0ff */
[----:B-1----:R-:W-:Y:S01]  /*4880*/  LEA R41, R16, -R41, 0x17 ;  /* 0x8000002910297211 */ /* 0x002fe200078eb8ff */
[----:B------:R-:W-:-:S04]  /*4890*/  FFMA R17, R0, R17, 0.055503588169813156128 ;  /* 0x3d6357bb00117423 */ /* 0x000fc80000000011 */
[----:B------:R-:W-:-:S04]  /*48a0*/  FFMA R17, R0, R17, 0.24022644758224487305 ;  /* 0x3e75fdec00117423 */ /* 0x000fc80000000011 */
[----:B------:R-:W-:-:S04]  /*48b0*/  FFMA R17, R0, R17, 0.69314718246459960938 ;  /* 0x3f31721800117423 */ /* 0x000fc80000000011 */
[----:B------:R-:W-:Y:S01]  /*48c0*/  FFMA R17, R0, R17, 1 ;  /* 0x3f80000000117423 */ /* 0x000fe20000000011 */
[----:B------:R-:W-:-:S03]  /*48d0*/  MOV R0, 0x3f800000 ;  /* 0x3f80000000007802 */ /* 0x000fc60000000f00 */
[----:B------:R-:W-:-:S04]  /*48e0*/  FMUL R14, R17, R14 ;  /* 0x0000000e110e7220 */ /* 0x000fc80000400000 */
[----:B------:R-:W-:Y:S01]  /*48f0*/  FMUL R14, R14, R41 ;  /* 0x000000290e0e7220 */ /* 0x000fe20000400000 */
[----:B------:R-:W-:Y:S01]  /*4900*/  @P0 FSEL R14, RZ, +INF , !P1 ;  /* 0x7f800000ff0e0808 */ /* 0x000fe20004800000 */
[----:B------:R-:W-:Y:S06]  /*4910*/  @!P2 BRA `(.L_x_89) ;  /* 0x000000000034a947 */ /* 0x000fec0003800000 */
[----:B------:R-:W-:-:S13]  /*4920*/  FSETP.NAN.AND P0, PT, |R45|, |R45|, PT ;  /* 0x4000002d2d00720b */ /* 0x000fda0003f08200 */
[----:B------:R-:W-:Y:S05]  /*4930*/  @P0 BRA `(.L_x_90) ;  /* 0x0000000000280947 */ /* 0x000fea0003800000 */
[----:B------:R-:W-:-:S04]  /*4940*/  FSETP.NEU.AND P0, PT, |R45|, +INF , PT ;  /* 0x7f8000002d00780b */ /* 0x000fc80003f0d200 */
[----:B------:R-:W-:-:S13]  /*4950*/  FSETP.EQ.OR P0, PT, R45, RZ, !P0 ;  /* 0x000000ff2d00720b */ /* 0x000fda0004702400 */
[----:B------:R-:W-:Y:S05]  /*4960*/  @P0 BRA `(.L_x_91) ;  /* 0x0000000000140947 */ /* 0x000fea0003800000 */
[----:B------:R-:W-:Y:S01]  /*4970*/  FSETP.GEU.AND P0, PT, -|R4|, -1, PT ;  /* 0xbf8000000400780b */ /* 0x000fe20003f0e300 */
[----:B------:R-:W-:-:S12]  /*4980*/  IMAD.MOV.U32 R0, RZ, RZ, R14 ;  /* 0x000000ffff007224 */ /* 0x000fd800078e000e */
[----:B------:R-:W-:Y:S05]  /*4990*/  @P0 BRA `(.L_x_89) ;  /* 0x0000000000140947 */ /* 0x000fea0003800000 */
[----:B------:R-:W-:Y:S01]  /*49a0*/  FADD R0, -R14, -RZ ;  /* 0x800000ff0e007221 */ /* 0x000fe20000000100 */
[----:B------:R-:W-:Y:S06]  /*49b0*/  BRA `(.L_x_89) ;  /* 0x00000000000c7947 */ /* 0x000fec0003800000 */
.L_x_91:
[----:B------:R-:W-:Y:S01]  /*49c0*/  FADD R0, R45, R45 ;  /* 0x0000002d2d007221 */ /* 0x000fe20000000000 */
[----:B------:R-:W-:Y:S06]  /*49d0*/  BRA `(.L_x_89) ;  /* 0x0000000000047947 */ /* 0x000fec0003800000 */
.L_x_90:
[----:B------:R-:W-:-:S07]  /*49e0*/  FADD R0, R45, 5 ;  /* 0x40a000002d007421 */ /* 0x000fce0000000000 */
.L_x_89:
[----:B------:R-:W-:Y:S05]  /*49f0*/  BSYNC.RECONVERGENT B1 ;  /* 0x0000000000017941 */ /* 0x000fea0003800200 */
.L_x_88:
[----:B------:R-:W-:Y:S01]  /*4a00*/  SHF.R.U32.HI R4, RZ, 0x2, R7 ;  /* 0x00000002ff047819 */ /* 0x000fe20000011607 */
[----:B------:R-:W-:Y:S01]  /*4a10*/  FMUL R3, R3, R3 ;  /* 0x0000000303037220 */ /* 0x000fe20000400000 */
[----:B------:R-:W-:Y:S01]  /*4a20*/  FADD R37, -R37, 1 ;  /* 0x3f80000025257421 */ /* 0x000fe20000000100 */
[----:B------:R-:W-:Y:S02]  /*4a30*/  MOV R16, R15 ;  /* 0x0000000f00107202 */ /* 0x000fe40000000f00 */
[----:B------:R-:W-:Y:S01]  /*4a40*/  LOP3.LUT R4, R4, R7, RZ, 0x3c, !PT ;  /* 0x0000000704047212 */ /* 0x000fe200078e3cff */
[----:B------:R-:W-:Y:S01]  /*4a50*/  FADD R14, -R3, 1 ;  /* 0x3f800000030e7421 */ /* 0x000fe20000000100 */
[----:B------:R-:W-:Y:S02]  /*4a60*/  SHF.L.U32 R7, R6, 0x4, RZ ;  /* 0x0000000406077819 */ /* 0x000fe400000006ff */
[----:B------:R-:W-:Y:S01]  /*4a70*/  SHF.L.U32 R11, R4, 0x1, RZ ;  /* 0x00000001040b7819 */ /* 0x000fe200000006ff */
[----:B------:R-:W-:Y:S01]  /*4a80*/  FFMA R0, R14, R0, R3 ;  /* 0x000000000e007223 */ /* 0x000fe20000000003 */
[----:B------:R-:W-:Y:S01]  /*4a90*/  HFMA2 R14, -RZ, RZ, 0.1171875, 0 ;  /* 0x2f800000ff0e7431 */ /* 0x000fe200000001ff */
[----:B------:R-:W-:-:S02]  /*4aa0*/  MOV R17, R10 ;  /* 0x0000000a00117202 */ /* 0x000fc40000000f00 */
[----:B------:R-:W-:Y:S01]  /*4ab0*/  LOP3.LUT R11, R4, R11, R7, 0x96, !PT ;  /* 0x0000000b040b7212 */ /* 0x000fe200078e9607 */
[----:B------:R-:W-:Y:S01]  /*4ac0*/  FMUL R0, R0, R37 ;  /* 0x0000002500007220 */ /* 0x000fe20000400000 */
[----:B------:R-:W-:Y:S01]  /*4ad0*/  IADD3 R4, PT, PT, R8, 0x587c5, RZ ;  /* 0x000587c508047810 */ /* 0x000fe20007ffe0ff */
[----:B------:R0:W-:Y:S01]  /*4ae0*/  STG.E.64 desc[UR8][R12.64+0x8], R16 ;  /* 0x000008100c007986 */ /* 0x0001e2000c101b08 */
[----:B------:R-:W-:-:S03]  /*4af0*/  LOP3.LUT R11, R11, R6, RZ, 0x3c, !PT ;  /* 0x000000060b0b7212 */ /* 0x000fc600078e3cff */
[----:B------:R-:W-:Y:S01]  /*4b00*/  STG.E.64 desc[UR8][R12.64], R4 ;  /* 0x000000040c007986 */ /* 0x000fe2000c101b08 */
[----:B------:R-:W-:Y:S01]  /*4b10*/  IADD3 R3, PT, PT, R11, R4, RZ ;  /* 0x000000040b037210 */ /* 0x000fe20007ffe0ff */
[----:B------:R-:W-:-:S03]  /*4b20*/  IMAD.MOV.U32 R7, RZ, RZ, R11 ;  /* 0x000000ffff077224 */ /* 0x000fc600078e000b */
[----:B------:R-:W-:Y:S02]  /*4b30*/  I2FP.F32.U32 R3, R3 ;  /* 0x0000000300037245 */ /* 0x000fe40000201000 */
[----:B------:R1:W-:Y:S03]  /*4b40*/  STG.E.64 desc[UR8][R12.64+0x10], R6 ;  /* 0x000010060c007986 */ /* 0x0003e6000c101b08 */
[----:B------:R-:W-:Y:S01]  /*4b50*/  FFMA R3, R3, R14, 1.1641532182693481445e-10 ;  /* 0x2f00000003037423 */ /* 0x000fe2000000000e */
[----:B------:R-:W-:Y:S01]  /*4b60*/  IMAD.MOV.U32 R14, RZ, RZ, R6 ;  /* 0x000000ffff0e7224 */ /* 0x000fe200078e0006 */
[----:B0-----:R-:W-:-:S03]  /*4b70*/  MOV R17, R10 ;  /* 0x0000000a00117202 */ /* 0x001fc60000000f00 */
[----:B------:R-:W-:Y:S02]  /*4b80*/  FSETP.GEU.AND P0, PT, R3, R0, PT ;  /* 0x000000000300720b */ /* 0x000fe40003f0e000 */
[----:B------:R-:W-:Y:S02]  /*4b90*/  MOV R0, R15 ;  /* 0x0000000f00007202 */ /* 0x000fe40000000f00 */
[----:B-1----:R-:W-:-:S09]  /*4ba0*/  MOV R7, R5 ;  /* 0x0000000500077202 */ /* 0x002fd20000000f00 */
[----:B------:R-:W-:Y:S05]  /*4bb0*/  @!P0 BREAK.RELIABLE B3 ;  /* 0x0000000000038942 */ /* 0x000fea0003800100 */
[----:B------:R-:W-:Y:S05]  /*4bc0*/  @P0 BRA `(.L_x_85) ;  /* 0x0000002400d40947 */ /* 0x000fea0003800000 */
[----:B------:R-:W-:Y:S01]  /*4bd0*/  FMUL R3, R19, R19 ;  /* 0x0000001313037220 */ /* 0x000fe20000400000 */
[----:B------:R-:W-:Y:S01]  /*4be0*/  BSSY.RECONVERGENT B1, `(.L_x_92) ;  /* 0x0000011000017945 */ /* 0x000fe20003800200 */
[----:B------:R-:W-:Y:S01]  /*4bf0*/  FFMA R23, R33, -9.9999997473787516356e-05, R23 ;  /* 0xb8d1b71721177823 */ /* 0x000fe20000000017 */
[----:B------:R-:W-:Y:S01]  /*4c00*/  FFMA R22, R32, -9.9999997473787516356e-05, R22 ;  /* 0xb8d1b71720167823 */ /* 0x000fe20000000016 */
[----:B------:R-:W-:Y:S01]  /*4c10*/  FFMA R3, R20, R20, R3 ;  /* 0x0000001414037223 */ /* 0x000fe20000000003 */
[----:B------:R-:W-:-:S03]  /*4c20*/  FFMA R21, R35, -9.9999997473787516356e-05, R21 ;  /* 0xb8d1b71723157823 */ /* 0x000fc60000000015 */
[----:B------:R-:W-:-:S04]  /*4c30*/  FFMA R0, R18, R18, R3 ;  /* 0x0000001212007223 */ /* 0x000fc80000000003 */
[----:B------:R0:W1:Y:S01]  /*4c40*/  MUFU.RSQ R3, R0 ;  /* 0x0000000000037308 */ /* 0x0000620000001400 */
[----:B------:R-:W-:-:S04]  /*4c50*/  IADD3 R7, PT, PT, R0, -0xd000000, RZ ;  /* 0xf300000000077810 */ /* 0x000fc80007ffe0ff */
[----:B------:R-:W-:-:S13]  /*4c60*/  ISETP.GT.U32.AND P0, PT, R7, 0x727fffff, PT ;  /* 0x727fffff0700780c */ /* 0x000fda0003f04070 */
[----:B01----:R-:W-:Y:S05]  /*4c70*/  @!P0 BRA `(.L_x_93) ;  /* 0x00000000000c8947 */ /* 0x003fea0003800000 */
[----:B------:R-:W-:-:S07]  /*4c80*/  MOV R34, 0x4ca0 ;  /* 0x00004ca000227802 */ /* 0x000fce0000000f00 */
[----:B------:R-:W-:Y:S05]  /*4c90*/  CALL.REL.NOINC `($__internal_1_$__cuda_sm20_sqrt_rn_f32_slowpath) ;  /* 0x0000005800287944 */ /* 0x000fea0003c00000 */
[----:B------:R-:W-:Y:S05]  /*4ca0*/  BRA `(.L_x_94) ;  /* 0x0000000000107947 */ /* 0x000fea0003800000 */
.L_x_93:
[----:B------:R-:W-:Y:S01]  /*4cb0*/  FMUL.FTZ R67, R0, R3 ;  /* 0x0000000300437220 */ /* 0x000fe20000410000 */
[----:B------:R-:W-:-:S03]  /*4cc0*/  FMUL.FTZ R3, R3, 0.5 ;  /* 0x3f00000003037820 */ /* 0x000fc60000410000 */
[----:B------:R-:W-:-:S04]  /*4cd0*/  FFMA R0, -R67, R67, R0 ;  /* 0x0000004343007223 */ /* 0x000fc80000000100 */
[----:B------:R-:W-:-:S07]  /*4ce0*/  FFMA R67, R0, R3, R67 ;  /* 0x0000000300437223 */ /* 0x000fce0000000043 */
.L_x_94:
[----:B------:R-:W-:Y:S05]  /*4cf0*/  BSYNC.RECONVERGENT B1 ;  /* 0x0000000000017941 */ /* 0x000fea0003800200 */
.L_x_92:
        /* <DEDUP_REMOVED lines=12> */
[----:B------:R-:W-:Y:S05]  /*4dc0*/  CALL.REL.NOINC `($__internal_2_$__cuda_sm3x_div_rn_noftz_f32_slowpath) ;  /* 0x0000005800387944 */ /* 0x000fea0003c00000 */
[----:B------:R-:W-:-:S07]  /*4dd0*/  MOV R37, R0 ;  /* 0x0000000000257202 */ /* 0x000fce0000000f00 */
.L_x_96:
[----:B------:R-:W-:Y:S05]  /*4de0*/  BSYNC.RECONVERGENT B5 ;  /* 0x0000000000057941 */ /* 0x000fea0003800200 */
.L_x_95:
        /* <DEDUP_REMOVED lines=12> */
[----:B------:R-:W-:Y:S05]  /*4eb0*/  CALL.REL.NOINC `($__internal_2_$__cuda_sm3x_div_rn_noftz_f32_slowpath) ;  /* 0x0000005400fc7944 */ /* 0x000fea0003c00000 */
[----:B------:R-:W-:-:S07]  /*4ec0*/  MOV R17, R0 ;  /* 0x0000000000117202 */ /* 0x000fce0000000f00 */
.L_x_98:
[----:B------:R-:W-:Y:S05]  /*4ed0*/  BSYNC.RECONVERGENT B5 ;  /* 0x0000000000057941 */ /* 0x000fea0003800200 */
.L_x_97:
        /* <DEDUP_REMOVED lines=12> */
[----:B------:R-:W-:Y:S05]  /*4fa0*/  CALL.REL.NOINC `($__internal_2_$__cuda_sm3x_div_rn_noftz_f32_slowpath) ;  /* 0x0000005400c07944 */ /* 0x000fea0003c00000 */
[----:B------:R-:W-:-:S07]  /*4fb0*/  MOV R7, R0 ;  /* 0x0000000000077202 */ /* 0x000fce0000000f00 */
.L_x_100:
[----:B------:R-:W-:Y:S05]  /*4fc0*/  BSYNC.RECONVERGENT B5 ;  /* 0x0000000000057941 */ /* 0x000fea0003800200 */
.L_x_99:
[----:B------:R-:W-:Y:S01]  /*4fd0*/  FMUL R3, R33, R33 ;  /* 0x0000002121037220 */ /* 0x000fe20000400000 */
[----:B------:R-:W-:Y:S03]  /*4fe0*/  BSSY.RECONVERGENT B1, `(.L_x_101) ;  /* 0x000000e000017945 */ /* 0x000fe60003800200 */
[----:B------:R-:W-:-:S04]  /*4ff0*/  FFMA R0, R32, R32, R3 ;  /* 0x0000002020007223 */ /* 0x000fc80000000003 */
        /* <DEDUP_REMOVED lines=8> */
.L_x_102:
[----:B------:R-:W-:Y:S01]  /*5080*/  FMUL.FTZ R67, R0, R3 ;  /* 0x0000000300437220 */ /* 0x000fe20000410000 */
[----:B------:R-:W-:-:S03]  /*5090*/  FMUL.FTZ R3, R3, 0.5 ;  /* 0x3f00000003037820 */ /* 0x000fc60000410000 */
[----:B------:R-:W-:-:S04]  /*50a0*/  FFMA R0, -R67, R67, R0 ;  /* 0x0000004343007223 */ /* 0x000fc80000000100 */
[----:B------:R-:W-:-:S07]  /*50b0*/  FFMA R67, R0, R3, R67 ;  /* 0x0000000300437223 */ /* 0x000fce0000000043 */
.L_x_103:
[----:B------:R-:W-:Y:S05]  /*50c0*/  BSYNC.RECONVERGENT B1 ;  /* 0x0000000000017941 */ /* 0x000fea0003800200 */
.L_x_101:
        /* <DEDUP_REMOVED lines=14> */
.L_x_105:
[----:B------:R-:W-:Y:S05]  /*51b0*/  BSYNC.RECONVERGENT B5 ;  /* 0x0000000000057941 */ /* 0x000fea0003800200 */
.L_x_104:
        /* <DEDUP_REMOVED lines=14> */
.L_x_107:
[----:B------:R-:W-:Y:S05]  /*52a0*/  BSYNC.RECONVERGENT B5 ;  /* 0x0000000000057941 */ /* 0x000fea0003800200 */
.L_x_106:
        /* <DEDUP_REMOVED lines=14> */
.L_x_109:
[----:B------:R-:W-:Y:S05]  /*5390*/  BSYNC.RECONVERGENT B5 ;  /* 0x0000000000057941 */ /* 0x000fea0003800200 */
.L_x_108:
[----:B------:R-:W-:Y:S01]  /*53a0*/  FMUL R3, R16, R17 ;  /* 0x0000001110037220 */ /* 0x000fe20000400000 */
[----:B------:R-:W-:-:S03]  /*53b0*/  FMUL R0, R2, R2 ;  /* 0x0000000202007220 */ /* 0x000fc60000400000 */
[----:B------:R-:W-:-:S04]  /*53c0*/  FFMA R3, R20, R37, R3 ;  /* 0x0000002514037223 */ /* 0x000fc80000000003 */
[----:B------:R-:W-:-:S04]  /*53d0*/  FFMA R19, R18, R7, R3 ;  /* 0x0000000712137223 */ /* 0x000fc80000000003 */
[----:B------:R-:W-:-:S04]  /*53e0*/  FFMA R3, -R19, R19, 1 ;  /* 0x3f80000013037423 */ /* 0x000fc80000000113 */
[----:B------:R-:W-:-:S05]  /*53f0*/  FFMA R0, -R0, R3, 1 ;  /* 0x3f80000000007423 */ /* 0x000fca0000000103 */
[----:B------:R-:W-:-:S13]  /*5400*/  FSETP.GEU.AND P0, PT, R0, RZ, PT ;  /* 0x000000ff0000720b */ /* 0x000fda0003f0e000 */
[----:B------:R-:W-:Y:S05]  /*5410*/  @!P0 BRA `(.L_x_110) ;  /* 0x0000001c00988947 */ /* 0x000fea0003800000 */
[----:B------:R-:W-:Y:S01]  /*5420*/  IADD3 R14, PT, PT, R0, -0xd000000, RZ ;  /* 0xf3000000000e7810 */ /* 0x000fe20007ffe0ff */
[----:B------:R0:W1:Y:S01]  /*5430*/  MUFU.RSQ R3, R0 ;  /* 0x0000000000037308 */ /* 0x0000620000001400 */
[----:B------:R-:W-:Y:S02]  /*5440*/  BSSY.RECONVERGENT B1, `(.L_x_111) ;  /* 0x000000b000017945 */ /* 0x000fe40003800200 */
[----:B------:R-:W-:Y:S01]  /*5450*/  ISETP.GT.U32.AND P0, PT, R14, 0x727fffff, PT ;  /* 0x727fffff0e00780c */ /* 0x000fe20003f04070 */
[----:B------:R-:W-:-:S12]  /*5460*/  FMUL R14, R19, R2 ;  /* 0x00000002130e7220 */ /* 0x000fd80000400000 */
[----:B0-----:R-:W-:Y:S05]  /*5470*/  @!P0 BRA `(.L_x_112) ;  /* 0x00000000000c8947 */ /* 0x001fea0003800000 */
[----:B------:R-:W-:-:S07]  /*5480*/  MOV R34, 0x54a0 ;  /* 0x000054a000227802 */ /* 0x000fce0000000f00 */
[----:B-1----:R-:W-:Y:S05]  /*5490*/  CALL.REL.NOINC `($__internal_1_$__cuda_sm20_sqrt_rn_f32_slowpath) ;  /* 0x0000005000287944 */ /* 0x002fea0003c00000 */
[----:B------:R-:W-:Y:S05]  /*54a0*/  BRA `(.L_x_113) ;  /* 0x0000000000107947 */ /* 0x000fea0003800000 */
.L_x_112:
[----:B-1----:R-:W-:Y:S01]  /*54b0*/  FMUL.FTZ R67, R0, R3 ;  /* 0x0000000300437220 */ /* 0x002fe20000410000 */
[----:B------:R-:W-:-:S03]  /*54c0*/  FMUL.FTZ R3, R3, 0.5 ;  /* 0x3f00000003037820 */ /* 0x000fc60000410000 */
[----:B------:R-:W-:-:S04]  /*54d0*/  FFMA R0, -R67, R67, R0 ;  /* 0x0000004343007223 */ /* 0x000fc80000000100 */
[----:B------:R-:W-:-:S07]  /*54e0*/  FFMA R67, R0, R3, R67 ;  /* 0x0000000300437223 */ /* 0x000fce0000000043 */
.L_x_113:
[----:B------:R-:W-:Y:S05]  /*54f0*/  BSYNC.RECONVERGENT B1 ;  /* 0x0000000000017941 */ /* 0x000fea0003800200 */
.L_x_111:
[----:B------:R-:W-:Y:S01]  /*5500*/  FADD R67, R14, -R67 ;  /* 0x800000430e437221 */ /* 0x000fe20000000000 */
[----:B------:R-:W-:Y:S03]  /*5510*/  BSSY.RECONVERGENT B1, `(.L_x_114) ;  /* 0x0000017000017945 */ /* 0x000fe60003800200 */
[C---:B------:R-:W-:Y:S01]  /*5520*/  FMUL R14, R67.reuse, R16 ;  /* 0x00000010430e7220 */ /* 0x040fe20000400000 */
[----:B------:R-:W-:-:S03]  /*5530*/  FMUL R0, R67, R20 ;  /* 0x0000001443007220 */ /* 0x000fc60000400000 */
[-C--:B------:R-:W-:Y:S01]  /*5540*/  FFMA R17, R17, R2.reuse, R14 ;  /* 0x0000000211117223 */ /* 0x080fe2000000000e */
[----:B------:R-:W-:Y:S01]  /*5550*/  FFMA R37, R37, R2, R0 ;  /* 0x0000000225257223 */ /* 0x000fe20000000000 */
[----:B------:R-:W-:Y:S02]  /*5560*/  FMUL R14, R67, R18 ;  /* 0x00000012430e7220 */ /* 0x000fe40000400000 */
[----:B------:R-:W-:Y:S02]  /*5570*/  FMUL R0, R17, R17 ;  /* 0x0000001111007220 */ /* 0x000fe40000400000 */
[----:B------:R-:W-:Y:S02]  /*5580*/  FFMA R7, R7, R2, R14 ;  /* 0x0000000207077223 */ /* 0x000fe4000000000e */
[----:B------:R-:W-:-:S04]  /*5590*/  FFMA R0, R37, R37, R0 ;  /* 0x0000002525007223 */ /* 0x000fc80000000000 */
[----:B------:R-:W-:-:S04]  /*55a0*/  FFMA R3, R7, R7, R0 ;  /* 0x0000000707037223 */ /* 0x000fc80000000000 */
[----:B------:R0:W1:Y:S01]  /*55b0*/  MUFU.RSQ R0, R3 ;  /* 0x0000000300007308 */ /* 0x0000620000001400 */
[----:B------:R-:W-:-:S04]  /*55c0*/  IADD3 R2, PT, PT, R3, -0xd000000, RZ ;  /* 0xf300000003027810 */ /* 0x000fc80007ffe0ff */
[----:B------:R-:W-:-:S13]  /*55d0*/  ISETP.GT.U32.AND P0, PT, R2, 0x727fffff, PT ;  /* 0x727fffff0200780c */ /* 0x000fda0003f04070 */
[----:B01----:R-:W-:Y:S05]  /*55e0*/  @!P0 BRA `(.L_x_115) ;  /* 0x0000000000148947 */ /* 0x003fea0003800000 */
[----:B------:R-:W-:Y:S01]  /*55f0*/  IMAD.MOV.U32 R0, RZ, RZ, R3 ;  /* 0x000000ffff007224 */ /* 0x000fe200078e0003 */
[----:B------:R-:W-:-:S07]  /*5600*/  MOV R34, 0x5620 ;  /* 0x0000562000227802 */ /* 0x000fce0000000f00 */
[----:B------:R-:W-:Y:S05]  /*5610*/  CALL.REL.NOINC `($__internal_1_$__cuda_sm20_sqrt_rn_f32_slowpath) ;  /* 0x0000004c00c87944 */ /* 0x000fea0003c00000 */
[----:B------:R-:W-:Y:S01]  /*5620*/  MOV R14, R67 ;  /* 0x00000043000e7202 */ /* 0x000fe20000000f00 */
[----:B------:R-:W-:Y:S06]  /*5630*/  BRA `(.L_x_116) ;  /* 0x0000000000107947 */ /* 0x000fec0003800000 */
.L_x_115:
[----:B------:R-:W-:Y:S01]  /*5640*/  FMUL.FTZ R14, R3, R0 ;  /* 0x00000000030e7220 */ /* 0x000fe20000410000 */
[----:B------:R-:W-:-:S03]  /*5650*/  FMUL.FTZ R0, R0, 0.5 ;  /* 0x3f00000000007820 */ /* 0x000fc60000410000 */
[----:B------:R-:W-:-:S04]  /*5660*/  FFMA R3, -R14, R14, R3 ;  /* 0x0000000e0e037223 */ /* 0x000fc80000000103 */
[----:B------:R-:W-:-:S07]  /*5670*/  FFMA R14, R3, R0, R14 ;  /* 0x00000000030e7223 */ /* 0x000fce000000000e */
.L_x_116:
[----:B------:R-:W-:Y:S05]  /*5680*/  BSYNC.RECONVERGENT B1 ;  /* 0x0000000000017941 */ /* 0x000fea0003800200 */
.L_x_114:
        /* <DEDUP_REMOVED lines=14> */
.L_x_118:
[----:B------:R-:W-:Y:S05]  /*5770*/  BSYNC.RECONVERGENT B5 ;  /* 0x0000000000057941 */ /* 0x000fea0003800200 */
.L_x_117:
        /* <DEDUP_REMOVED lines=14> */
.L_x_120:
[----:B------:R-:W-:Y:S05]  /*5860*/  BSYNC.RECONVERGENT B5 ;  /* 0x0000000000057941 */ /* 0x000fea0003800200 */
.L_x_119:
        /* <DEDUP_REMOVED lines=13> */
[----:B------:R-:W-:-:S07]  /*5940*/  IMAD.MOV.U32 R17, RZ, RZ, R0 ;  /* 0x000000ffff117224 */ /* 0x000fce00078e0000 */
.L_x_122:
[----:B------:R-:W-:Y:S05]  /*5950*/  BSYNC.RECONVERGENT B5 ;  /* 0x0000000000057941 */ /* 0x000fea0003800200 */
.L_x_121:
[----:B------:R-:W2:Y:S01]  /*5960*/  LDG.E R38, desc[UR8][R12.64+0x18] ;  /* 0x000018080c267981 */ /* 0x000ea2000c1e1900 */
[----:B------:R-:W-:Y:S01]  /*5970*/  BSSY.RECONVERGENT B1, `(.L_x_123) ;  /* 0x000005c000017945 */ /* 0x000fe20003800200 */
[----:B--2---:R-:W-:-:S13]  /*5980*/  ISETP.NE.AND P0, PT, R38, 0x1, PT ;  /* 0x000000012600780c */ /* 0x004fda0003f05270 */
[----:B------:R-:W-:Y:S05]  /*5990*/  @!P0 BRA `(.L_x_124) ;  /* 0x0000000400408947 */ /* 0x000fea0003800000 */
[----:B------:R-:W-:Y:S01]  /*59a0*/  SHF.R.U32.HI R0, RZ, 0x2, R5 ;  /* 0x00000002ff007819 */ /* 0x000fe20000011605 */
[----:B------:R-:W-:Y:S01]  /*59b0*/  HFMA2 R7, -RZ, RZ, 0.1171875, 0 ;  /* 0x2f800000ff077431 */ /* 0x000fe200000001ff */
[----:B------:R-:W-:Y:S01]  /*59c0*/  SHF.L.U32 R3, R11, 0x4, RZ ;  /* 0x000000040b037819 */ /* 0x000fe200000006ff */
[----:B------:R-:W-:Y:S01]  /*59d0*/  BSSY.RECONVERGENT B2, `(.L_x_125) ;  /* 0x0000041000027945 */ /* 0x000fe20003800200 */
[----:B------:R-:W-:Y:S02]  /*59e0*/  LOP3.LUT R0, R0, R5, RZ, 0x3c, !PT ;  /* 0x0000000500007212 */ /* 0x000fe400078e3cff */
[----:B------:R-:W-:Y:S02]  /*59f0*/  MOV R35, R10 ;  /* 0x0000000a00237202 */ /* 0x000fe40000000f00 */
[----:B------:R-:W-:-:S04]  /*5a00*/  SHF.L.U32 R4, R0, 0x1, RZ ;  /* 0x0000000100047819 */ /* 0x000fc800000006ff */
[----:B------:R-:W-:Y:S02]  /*5a10*/  LOP3.LUT R4, R0, R4, R3, 0x96, !PT ;  /* 0x0000000400047212 */ /* 0x000fe400078e9603 */
[----:B------:R-:W-:Y:S02]  /*5a20*/  MOV R3, 0x3e055027 ;  /* 0x3e05502700037802 */ /* 0x000fe40000000f00 */
[----:B------:R-:W-:-:S04]  /*5a30*/  LOP3.LUT R4, R4, R11, RZ, 0x3c, !PT ;  /* 0x0000000b04047212 */ /* 0x000fc800078e3cff */
[C---:B------:R-:W-:Y:S02]  /*5a40*/  IADD3 R0, PT, PT, R8.reuse, 0xb0f8a, R4 ;  /* 0x000b0f8a08007810 */ /* 0x040fe40007ffe004 */
[----:B------:R-:W-:Y:S02]  /*5a50*/  IADD3 R8, PT, PT, R8, 0x10974f, RZ ;  /* 0x0010974f08087810 */ /* 0x000fe40007ffe0ff */
[----:B------:R-:W-:Y:S02]  /*5a60*/  I2FP.F32.U32 R0, R0 ;  /* 0x0000000000007245 */ /* 0x000fe40000201000 */
[----:B------:R-:W-:-:S03]  /*5a70*/  MOV R34, R8 ;  /* 0x0000000800227202 */ /* 0x000fc60000000f00 */
[----:B------:R-:W-:Y:S02]  /*5a80*/  FFMA R7, R0, R7, 1.1641532182693481445e-10 ;  /* 0x2f00000000077423 */ /* 0x000fe40000000007 */
[----:B------:R0:W-:Y:S03]  /*5a90*/  STG.E.64 desc[UR8][R12.64], R34 ;  /* 0x000000220c007986 */ /* 0x0001e6000c101b08 */
[----:B------:R-:W-:-:S04]  /*5aa0*/  FSETP.GEU.AND P0, PT, R7, 1.175494350822287508e-38, PT ;  /* 0x008000000700780b */ /* 0x000fc80003f0e000 */
[----:B------:R-:W-:-:S09]  /*5ab0*/  FSEL R14, RZ, -23, P0 ;  /* 0xc1b80000ff0e7808 */ /* 0x000fd20000000000 */
[----:B------:R-:W-:-:S05]  /*5ac0*/  @!P0 FMUL R7, R7, 8388608 ;  /* 0x4b00000007078820 */ /* 0x000fca0000400000 */
[C---:B------:R-:W-:Y:S02]  /*5ad0*/  IADD3 R0, PT, PT, R7.reuse, -0x3f2aaaab, RZ ;  /* 0xc0d5555507007810 */ /* 0x040fe40007ffe0ff */
[----:B------:R-:W-:Y:S02]  /*5ae0*/  ISETP.GT.U32.AND P0, PT, R7, 0x7f7fffff, PT ;  /* 0x7f7fffff0700780c */ /* 0x000fe40003f04070 */
[----:B------:R-:W-:-:S05]  /*5af0*/  LOP3.LUT R30, R0, 0xff800000, RZ, 0xc0, !PT ;  /* 0xff800000001e7812 */ /* 0x000fca00078ec0ff */
[----:B------:R-:W-:-:S04]  /*5b00*/  IMAD.IADD R0, R7, 0x1, -R30 ;  /* 0x0000000107007824 */ /* 0x000fc800078e0a1e */
[----:B------:R-:W-:Y:S01]  /*5b10*/  FADD R32, R0, -1 ;  /* 0xbf80000000207421 */ /* 0x000fe20000000000 */
[----:B------:R-:W-:-:S03]  /*5b20*/  SHF.R.U32.HI R0, RZ, 0x2, R15 ;  /* 0x00000002ff007819 */ /* 0x000fc6000001160f */
[----:B------:R-:W-:Y:S01]  /*5b30*/  FFMA R3, R32, -R3, 0.14084610342979431152 ;  /* 0x3e1039f620037423 */ /* 0x000fe20000000803 */
[----:B------:R-:W-:Y:S02]  /*5b40*/  LOP3.LUT R0, R0, R15, RZ, 0x3c, !PT ;  /* 0x0000000f00007212 */ /* 0x000fe400078e3cff */
[----:B------:R-:W-:Y:S01]  /*5b50*/  I2FP.F32.S32 R15, R30 ;  /* 0x0000001e000f7245 */ /* 0x000fe20000201400 */
[----:B------:R-:W-:Y:S01]  /*5b60*/  FFMA R3, R32, R3, -0.12148627638816833496 ;  /* 0xbdf8cdcc20037423 */ /* 0x000fe20000000003 */
[----:B------:R-:W-:-:S03]  /*5b70*/  SHF.L.U32 R5, R0, 0x1, RZ ;  /* 0x0000000100057819 */ /* 0x000fc600000006ff */
[----:B------:R-:W-:Y:S01]  /*5b80*/  FFMA R3, R32, R3, 0.13980610668659210205 ;  /* 0x3e0f295520037423 */ /* 0x000fe20000000003 */
[----:B------:R-:W-:-:S03]  /*5b90*/  FFMA R14, R15, 1.1920928955078125e-07, R14 ;  /* 0x340000000f0e7823 */ /* 0x000fc6000000000e */
[----:B------:R-:W-:-:S04]  /*5ba0*/  FFMA R3, R32, R3, -0.16684235632419586182 ;  /* 0xbe2ad8b920037423 */ /* 0x000fc80000000003 */
[----:B------:R-:W-:-:S04]  /*5bb0*/  FFMA R3, R32, R3, 0.20012299716472625732 ;  /* 0x3e4ced0b20037423 */ /* 0x000fc80000000003 */
[----:B------:R-:W-:-:S04]  /*5bc0*/  FFMA R3, R32, R3, -0.24999669194221496582 ;  /* 0xbe7fff2220037423 */ /* 0x000fc80000000003 */
[----:B------:R-:W-:-:S04]  /*5bd0*/  FFMA R3, R32, R3, 0.33333182334899902344 ;  /* 0x3eaaaa7820037423 */ /* 0x000fc80000000003 */
[----:B------:R-:W-:-:S04]  /*5be0*/  FFMA R3, R32, R3, -0.5 ;  /* 0xbf00000020037423 */ /* 0x000fc80000000003 */
[----:B------:R-:W-:Y:S01]  /*5bf0*/  FMUL R33, R32, R3 ;  /* 0x0000000320217220 */ /* 0x000fe20000400000 */
[----:B------:R-:W-:-:S03]  /*5c00*/  SHF.L.U32 R3, R4, 0x4, RZ ;  /* 0x0000000404037819 */ /* 0x000fc600000006ff */
[----:B------:R-:W-:Y:S01]  /*5c10*/  FFMA R33, R32, R33, R32 ;  /* 0x0000002120217223 */ /* 0x000fe20000000020 */
[----:B------:R-:W-:Y:S01]  /*5c20*/  LOP3.LUT R5, R0, R5, R3, 0x96, !PT ;  /* 0x0000000500057212 */ /* 0x000fe200078e9603 */
[----:B------:R-:W-:Y:S01]  /*5c30*/  IMAD.MOV.U32 R32, RZ, RZ, R6 ;  /* 0x000000ffff207224 */ /* 0x000fe200078e0006 */
[----:B------:R-:W-:Y:S01]  /*5c40*/  MOV R0, 0x7f800000 ;  /* 0x7f80000000007802 */ /* 0x000fe20000000f00 */
[----:B------:R-:W-:Y:S01]  /*5c50*/  FFMA R14, R14, 0.69314718246459960938, R33 ;  /* 0x3f3172180e0e7823 */ /* 0x000fe20000000021 */
[----:B------:R-:W-:Y:S02]  /*5c60*/  MOV R33, R11 ;  /* 0x0000000b00217202 */ /* 0x000fe40000000f00 */
[----:B------:R-:W-:Y:S01]  /*5c70*/  LOP3.LUT R5, R5, R4, RZ, 0x3c, !PT ;  /* 0x0000000405057212 */ /* 0x000fe200078e3cff */
[C---:B------:R-:W-:Y:S01]  /*5c80*/  @P0 FFMA R14, R7.reuse, R0, +INF ;  /* 0x7f800000070e0423 */ /* 0x040fe20000000000 */
[----:B------:R-:W-:Y:S01]  /*5c90*/  FSETP.NEU.AND P0, PT, R7, RZ, PT ;  /* 0x000000ff0700720b */ /* 0x000fe20003f0d000 */
[----:B------:R0:W-:Y:S01]  /*5ca0*/  STG.E.64 desc[UR8][R12.64+0x8], R32 ;  /* 0x000008200c007986 */ /* 0x0001e2000c101b08 */
[----:B------:R-:W-:Y:S01]  /*5cb0*/  IADD3 R0, PT, PT, R5, R8, RZ ;  /* 0x0000000805007210 */ /* 0x000fe20007ffe0ff */
[----:B------:R-:W-:-:S02]  /*5cc0*/  FMUL R14, R14, -2 ;  /* 0xc00000000e0e7820 */ /* 0x000fc40000400000 */
[----:B------:R0:W-:Y:S01]  /*5cd0*/  STG.E.64 desc[UR8][R12.64+0x10], R4 ;  /* 0x000010040c007986 */ /* 0x0001e2000c101b08 */
[----:B------:R-:W-:Y:S02]  /*5ce0*/  I2FP.F32.U32 R0, R0 ;  /* 0x0000000000007245 */ /* 0x000fe40000201000 */
[----:B------:R-:W-:-:S04]  /*5cf0*/  FSEL R14, R14, +INF , P0 ;  /* 0x7f8000000e0e7808 */ /* 0x000fc80000000000 */
[----:B------:R0:W1:Y:S01]  /*5d00*/  MUFU.RSQ R7, R14 ;  /* 0x0000000e00077308 */ /* 0x0000620000001400 */
[----:B------:R-:W-:-:S05]  /*5d10*/  VIADD R3, R14, 0xf3000000 ;  /* 0xf30000000e037836 */ /* 0x000fca0000000000 */
[----:B------:R-:W-:Y:S01]  /*5d20*/  ISETP.GT.U32.AND P0, PT, R3, 0x727fffff, PT ;  /* 0x727fffff0300780c */ /* 0x000fe20003f04070 */
[----:B------:R-:W-:-:S05]  /*5d30*/  HFMA2 R3, -RZ, RZ, 0.1495361328125, 0.0004794597625732421875 ;  /* 0x30c90fdbff037431 */ /* 0x000fca00000001ff */
[----:B------:R-:W-:-:S07]  /*5d40*/  FFMA R15, R0, R3, 7.314590599882819788e-10 ;  /* 0x30490fdb000f7423 */ /* 0x000fce0000000003 */
[----:B01----:R-:W-:Y:S05]  /*5d50*/  @!P0 BRA `(.L_x_126) ;  /* 0x0000000000108947 */ /* 0x003fea0003800000 */
[----:B------:R-:W-:Y:S02]  /*5d60*/  MOV R0, R14 ;  /* 0x0000000e00007202 */ /* 0x000fe40000000f00 */
[----:B------:R-:W-:-:S07]  /*5d70*/  MOV R34, 0x5d90 ;  /* 0x00005d9000227802 */ /* 0x000fce0000000f00 */
[----:B------:R-:W-:Y:S05]  /*5d80*/  CALL.REL.NOINC `($__internal_1_$__cuda_sm20_sqrt_rn_f32_slowpath) ;  /* 0x0000004400ec7944 */ /* 0x000fea0003c00000 */
[----:B------:R-:W-:Y:S05]  /*5d90*/  BRA `(.L_x_127) ;  /* 0x0000000000107947 */ /* 0x000fea0003800000 */
.L_x_126:
[----:B------:R-:W-:Y:S01]  /*5da0*/  FMUL.FTZ R67, R14, R7 ;  /* 0x000000070e437220 */ /* 0x000fe20000410000 */
[----:B------:R-:W-:-:S03]  /*5db0*/  FMUL.FTZ R3, R7, 0.5 ;  /* 0x3f00000007037820 */ /* 0x000fc60000410000 */
[----:B------:R-:W-:-:S04]  /*5dc0*/  FFMA R0, -R67, R67, R14 ;  /* 0x0000004343007223 */ /* 0x000fc8000000010e */
[----:B------:R-:W-:-:S07]  /*5dd0*/  FFMA R67, R0, R3, R67 ;  /* 0x0000000300437223 */ /* 0x000fce0000000043 */
.L_x_127:
[----:B------:R-:W-:Y:S05]  /*5de0*/  BSYNC.RECONVERGENT B2 ;  /* 0x0000000000027941 */ /* 0x000fea0003800200 */
.L_x_125:
[----:B------:R-:W-:Y:S01]  /*5df0*/  FMUL.RZ R15, R15, 0.15915493667125701904 ;  /* 0x3e22f9830f0f7820 */ /* 0x000fe2000040c000 */
[----:B------:R-:W-:Y:S01]  /*5e00*/  MOV R33, 0x1 ;  /* 0x0000000100217802 */ /* 0x000fe20000000f00 */
[----:B------:R-:W-:Y:S01]  /*5e10*/  IMAD.MOV.U32 R14, RZ, RZ, R6 ;  /* 0x000000ffff0e7224 */ /* 0x000fe200078e0006 */
[----:B------:R-:W-:Y:S01]  /*5e20*/  MOV R7, R10 ;  /* 0x0000000a00077202 */ /* 0x000fe20000000f00 */
[----:B------:R-:W0:Y:S02]  /*5e30*/  MUFU.COS R0, R15 ;  /* 0x0000000f00007308 */ /* 0x000e240000000000 */
[----:B------:R1:W-:Y:S01]  /*5e40*/  STG.E desc[UR8][R12.64+0x18], R33 ;  /* 0x000018210c007986 */ /* 0x0003e2000c101908 */
[----:B0-----:R-:W-:-:S05]  /*5e50*/  FMUL R3, R0, R67 ;  /* 0x0000004300037220 */ /* 0x001fca0000400000 */
[----:B------:R-:W0:Y:S01]  /*5e60*/  MUFU.SIN R0, R15 ;  /* 0x0000000f00007308 */ /* 0x000e220000000400 */
[----:B------:R1:W-:Y:S01]  /*5e70*/  STG.E desc[UR8][R12.64+0x20], R3 ;  /* 0x000020030c007986 */ /* 0x0003e2000c101908 */
[----:B0-----:R-:W-:Y:S01]  /*5e80*/  FMUL R35, R0, R67 ;  /* 0x0000004300237220 */ /* 0x001fe20000400000 */
[----:B-1----:R-:W-:Y:S06]  /*5e90*/  BRA `(.L_x_128) ;  /* 0x0000000000247947 */ /* 0x002fec0003800000 */
.L_x_124:
[----:B------:R-:W2:Y:S01]  /*5ea0*/  LDG.E R3, desc[UR8][R12.64+0x20] ;  /* 0x000020080c037981 */ /* 0x000ea2000c1e1900 */
[----:B------:R-:W-:Y:S02]  /*5eb0*/  MOV R7, R5 ;  /* 0x0000000500077202 */ /* 0x000fe40000000f00 */
[----:B------:R-:W-:Y:S01]  /*5ec0*/  MOV R8, R4 ;  /* 0x0000000400087202 */ /* 0x000fe20000000f00 */
[----:B------:R0:W-:Y:S01]  /*5ed0*/  STG.E desc[UR8][R12.64+0x18], RZ ;  /* 0x000018ff0c007986 */ /* 0x0001e2000c101908 */
[----:B------:R-:W-:Y:S01]  /*5ee0*/  MOV R5, R11 ;  /* 0x0000000b00057202 */ /* 0x000fe20000000f00 */
[----:B------:R-:W-:Y:S01]  /*5ef0*/  IMAD.MOV.U32 R4, RZ, RZ, R6 ;  /* 0x000000ffff047224 */ /* 0x000fe200078e0006 */
[----:B------:R-:W-:Y:S02]  /*5f00*/  MOV R14, R15 ;  /* 0x0000000f000e7202 */ /* 0x000fe40000000f00 */
[----:B------:R-:W-:Y:S02]  /*5f10*/  MOV R11, R10 ;  /* 0x0000000a000b7202 */ /* 0x000fe40000000f00 */
[----:B0-2---:R-:W-:-:S07]  /*5f20*/  MOV R35, R3 ;  /* 0x0000000300237202 */ /* 0x005fce0000000f00 */
.L_x_128:
[----:B------:R-:W-:Y:S05]  /*5f30*/  BSYNC.RECONVERGENT B1 ;  /* 0x0000000000017941 */ /* 0x000fea0003800200 */
.L_x_123:
[----:B------:R-:W-:Y:S01]  /*5f40*/  ISETP.NE.AND P0, PT, R38, 0x1, PT ;  /* 0x000000012600780c */ /* 0x000fe20003f05270 */
[----:B------:R-:W-:Y:S01]  /*5f50*/  BSSY.RECONVERGENT B1, `(.L_x_129) ;  /* 0x0000052000017945 */ /* 0x000fe20003800200 */
[----:B------:R-:W-:Y:S01]  /*5f60*/  MOV R37, R3 ;  /* 0x0000000300257202 */ /* 0x000fe20000000f00 */
[----:B------:R-:W-:Y:S01]  /*5f70*/  IMAD.MOV.U32 R33, RZ, RZ, R5 ;  /* 0x000000ffff217224 */ /* 0x000fe200078e0005 */
[----:B------:R-:W-:Y:S02]  /*5f80*/  MOV R32, R4 ;  /* 0x0000000400207202 */ /* 0x000fe40000000f00 */
[----:B------:R-:W-:-:S07]  /*5f90*/  MOV R15, R11 ;  /* 0x0000000b000f7202 */ /* 0x000fce0000000f00 */
[----:B------:R-:W-:Y:S05]  /*5fa0*/  @P0 BRA `(.L_x_130) ;  /* 0x0000000400300947 */ /* 0x000fea0003800000 */
[----:B------:R-:W-:Y:S01]  /*5fb0*/  SHF.R.U32.HI R0, RZ, 0x2, R7 ;  /* 0x00000002ff007819 */ /* 0x000fe20000011607 */
[----:B------:R-:W-:Y:S01]  /*5fc0*/  HFMA2 R15, -RZ, RZ, 1.5048828125, 33.21875 ;  /* 0x3e055027ff0f7431 */ /* 0x000fe200000001ff */
[----:B------:R0:W-:Y:S01]  /*5fd0*/  STG.E.64 desc[UR8][R12.64+0x8], R4 ;  /* 0x000008040c007986 */ /* 0x0001e2000c101b08 */
[----:B------:R-:W-:Y:S01]  /*5fe0*/  BSSY.RECONVERGENT B2, `(.L_x_131) ;  /* 0x000003f000027945 */ /* 0x000fe20003800200 */
[----:B------:R-:W-:Y:S01]  /*5ff0*/  LOP3.LUT R3, R0, R7, RZ, 0x3c, !PT ;  /* 0x0000000700037212 */ /* 0x000fe200078e3cff */
[----:B------:R-:W-:Y:S01]  /*6000*/  IMAD.MOV.U32 R7, RZ, RZ, 0x2f800000 ;  /* 0x2f800000ff077424 */ /* 0x000fe200078e00ff */
[----:B------:R-:W-:Y:S02]  /*6010*/  SHF.L.U32 R0, R5, 0x4, RZ ;  /* 0x0000000405007819 */ /* 0x000fe400000006ff */
[----:B------:R-:W-:-:S04]  /*6020*/  SHF.L.U32 R6, R3, 0x1, RZ ;  /* 0x0000000103067819 */ /* 0x000fc800000006ff */
[----:B------:R-:W-:-:S04]  /*6030*/  LOP3.LUT R0, R3, R6, R0, 0x96, !PT ;  /* 0x0000000603007212 */ /* 0x000fc800078e9600 */
[----:B------:R-:W-:-:S04]  /*6040*/  LOP3.LUT R32, R0, R5, RZ, 0x3c, !PT ;  /* 0x0000000500207212 */ /* 0x000fc800078e3cff */
[C---:B------:R-:W-:Y:S02]  /*6050*/  IADD3 R0, PT, PT, R8.reuse, 0x587c5, R32 ;  /* 0x000587c508007810 */ /* 0x040fe40007ffe020 */
[----:B------:R-:W-:Y:S02]  /*6060*/  IADD3 R8, PT, PT, R8, 0xb0f8a, RZ ;  /* 0x000b0f8a08087810 */ /* 0x000fe40007ffe0ff */
[----:B------:R-:W-:-:S05]  /*6070*/  I2FP.F32.U32 R0, R0 ;  /* 0x0000000000007245 */ /* 0x000fca0000201000 */
[----:B------:R-:W-:-:S05]  /*6080*/  FFMA R7, R0, R7, 1.1641532182693481445e-10 ;  /* 0x2f00000000077423 */ /* 0x000fca0000000007 */
[----:B------:R-:W-:-:S04]  /*6090*/  FSETP.GEU.AND P0, PT, R7, 1.175494350822287508e-38, PT ;  /* 0x008000000700780b */ /* 0x000fc80003f0e000 */
[----:B------:R-:W-:-:S09]  /*60a0*/  FSEL R10, RZ, -23, P0 ;  /* 0xc1b80000ff0a7808 */ /* 0x000fd20000000000 */
[----:B------:R-:W-:-:S05]  /*60b0*/  @!P0 FMUL R7, R7, 8388608 ;  /* 0x4b00000007078820 */ /* 0x000fca0000400000 */
[C---:B------:R-:W-:Y:S02]  /*60c0*/  IADD3 R0, PT, PT, R7.reuse, -0x3f2aaaab, RZ ;  /* 0xc0d5555507007810 */ /* 0x040fe40007ffe0ff */
[----:B------:R-:W-:Y:S02]  /*60d0*/  ISETP.GT.U32.AND P0, PT, R7, 0x7f7fffff, PT ;  /* 0x7f7fffff0700780c */ /* 0x000fe40003f04070 */
[----:B------:R-:W-:-:S04]  /*60e0*/  LOP3.LUT R0, R0, 0xff800000, RZ, 0xc0, !PT ;  /* 0xff80000000007812 */ /* 0x000fc800078ec0ff */
[----:B------:R-:W-:-:S05]  /*60f0*/  IADD3 R3, PT, PT, R7, -R0, RZ ;  /* 0x8000000007037210 */ /* 0x000fca0007ffe0ff */
[----:B------:R-:W-:-:S04]  /*6100*/  FADD R30, R3, -1 ;  /* 0xbf800000031e7421 */ /* 0x000fc80000000000 */
[----:B------:R-:W-:-:S04]  /*6110*/  FFMA R3, R30, -R15, 0.14084610342979431152 ;  /* 0x3e1039f61e037423 */ /* 0x000fc8000000080f */
[----:B------:R-:W-:-:S04]  /*6120*/  FFMA R3, R30, R3, -0.12148627638816833496 ;  /* 0xbdf8cdcc1e037423 */ /* 0x000fc80000000003 */
[----:B------:R-:W-:-:S04]  /*6130*/  FFMA R3, R30, R3, 0.13980610668659210205 ;  /* 0x3e0f29551e037423 */ /* 0x000fc80000000003 */
[----:B------:R-:W-:-:S04]  /*6140*/  FFMA R3, R30, R3, -0.16684235632419586182 ;  /* 0xbe2ad8b91e037423 */ /* 0x000fc80000000003 */
[----:B------:R-:W-:Y:S01]  /*6150*/  FFMA R15, R30, R3, 0.20012299716472625732 ;  /* 0x3e4ced0b1e0f7423 */ /* 0x000fe20000000003 */
[----:B------:R-:W-:-:S03]  /*6160*/  SHF.R.U32.HI R3, RZ, 0x2, R14 ;  /* 0x00000002ff037819 */ /* 0x000fc6000001160e */
[C---:B------:R-:W-:Y:S01]  /*6170*/  FFMA R15, R30.reuse, R15, -0.24999669194221496582 ;  /* 0xbe7fff221e0f7423 */ /* 0x040fe2000000000f */
[----:B------:R-:W-:Y:S02]  /*6180*/  LOP3.LUT R3, R3, R14, RZ, 0x3c, !PT ;  /* 0x0000000e03037212 */ /* 0x000fe400078e3cff */
[----:B------:R-:W-:Y:S01]  /*6190*/  MOV R14, R8 ;  /* 0x00000008000e7202 */ /* 0x000fe20000000f00 */
[----:B------:R-:W-:Y:S01]  /*61a0*/  FFMA R15, R30, R15, 0.33333182334899902344 ;  /* 0x3eaaaa781e0f7423 */ /* 0x000fe2000000000f */
[----:B------:R-:W-:-:S03]  /*61b0*/  SHF.L.U32 R6, R3, 0x1, RZ ;  /* 0x0000000103067819 */ /* 0x000fc600000006ff */
[----:B------:R-:W-:Y:S01]  /*61c0*/  FFMA R33, R30, R15, -0.5 ;  /* 0xbf0000001e217423 */ /* 0x000fe2000000000f */
[----:B------:R-:W-:Y:S01]  /*61d0*/  I2FP.F32.S32 R15, R0 ;  /* 0x00000000000f7245 */ /* 0x000fe20000201400 */
[----:B------:R-:W-:Y:S02]  /*61e0*/  IMAD.SHL.U32 R0, R32, 0x10, RZ ;  /* 0x0000001020007824 */ /* 0x000fe400078e00ff */
[C---:B------:R-:W-:Y:S02]  /*61f0*/  FMUL R33, R30.reuse, R33 ;  /* 0x000000211e217220 */ /* 0x040fe40000400000 */
[----:B------:R-:W-:Y:S01]  /*6200*/  FFMA R10, R15, 1.1920928955078125e-07, R10 ;  /* 0x340000000f0a7823 */ /* 0x000fe2000000000a */
[----:B------:R-:W-:Y:S01]  /*6210*/  LOP3.LUT R3, R3, R6, R0, 0x96, !PT ;  /* 0x0000000603037212 */ /* 0x000fe200078e9600 */
[----:B------:R-:W-:Y:S01]  /*6220*/  FFMA R33, R30, R33, R30 ;  /* 0x000000211e217223 */ /* 0x000fe2000000001e */
[----:B------:R-:W-:Y:S02]  /*6230*/  MOV R0, 0x7f800000 ;  /* 0x7f80000000007802 */ /* 0x000fe40000000f00 */
[----:B------:R-:W-:Y:S01]  /*6240*/  MOV R15, R11 ;  /* 0x0000000b000f7202 */ /* 0x000fe20000000f00 */
[----:B------:R-:W-:Y:S01]  /*6250*/  FFMA R10, R10, 0.69314718246459960938, R33 ;  /* 0x3f3172180a0a7823 */ /* 0x000fe20000000021 */
        /* <DEDUP_REMOVED lines=19> */
.L_x_132:
[----:B------:R-:W-:Y:S01]  /*6390*/  FMUL.FTZ R67, R10, R7 ;  /* 0x000000070a437220 */ /* 0x000fe20000410000 */
[----:B------:R-:W-:-:S03]  /*63a0*/  FMUL.FTZ R3, R7, 0.5 ;  /* 0x3f00000007037820 */ /* 0x000fc60000410000 */
[----:B------:R-:W-:-:S04]  /*63b0*/  FFMA R0, -R67, R67, R10 ;  /* 0x0000004343007223 */ /* 0x000fc8000000010a */
[----:B------:R-:W-:-:S07]  /*63c0*/  FFMA R67, R0, R3, R67 ;  /* 0x0000000300437223 */ /* 0x000fce0000000043 */
.L_x_133:
[----:B------:R-:W-:Y:S05]  /*63d0*/  BSYNC.RECONVERGENT B2 ;  /* 0x0000000000027941 */ /* 0x000fea0003800200 */
.L_x_131:
[----:B------:R-:W-:Y:S01]  /*63e0*/  FMUL.RZ R6, R6, 0.15915493667125701904 ;  /* 0x3e22f98306067820 */ /* 0x000fe2000040c000 */
[----:B------:R-:W-:Y:S01]  /*63f0*/  MOV R7, R11 ;  /* 0x0000000b00077202 */ /* 0x000fe20000000f00 */
[----:B------:R-:W-:Y:S01]  /*6400*/  IMAD.MOV.U32 R15, RZ, RZ, R5 ;  /* 0x000000ffff0f7224 */ /* 0x000fe200078e0005 */
[----:B------:R-:W-:Y:S01]  /*6410*/  MOV R14, R4 ;  /* 0x00000004000e7202 */ /* 0x000fe20000000f00 */
[----:B------:R-:W0:Y:S02]  /*6420*/  MUFU.COS R0, R6 ;  /* 0x0000000600007308 */ /* 0x000e240000000000 */
[----:B0-----:R-:W-:-:S06]  /*6430*/  FMUL R3, R0, R67 ;  /* 0x0000004300037220 */ /* 0x001fcc0000400000 */
[----:B------:R-:W0:Y:S01]  /*6440*/  MUFU.SIN R0, R6 ;  /* 0x0000000600007308 */ /* 0x000e220000000400 */
[----:B------:R1:W-:Y:S02]  /*6450*/  STG.E desc[UR8][R12.64+0x20], R3 ;  /* 0x000020030c007986 */ /* 0x0003e4000c101908 */
[----:B01----:R-:W-:-:S07]  /*6460*/  FMUL R37, R0, R67 ;  /* 0x0000004300257220 */ /* 0x003fce0000400000 */
.L_x_130:
[----:B------:R-:W-:Y:S05]  /*6470*/  BSYNC.RECONVERGENT B1 ;  /* 0x0000000000017941 */ /* 0x000fea0003800200 */
.L_x_129:
[----:B------:R-:W-:Y:S01]  /*6480*/  ISETP.NE.AND P0, PT, R38, 0x1, PT ;  /* 0x000000012600780c */ /* 0x000fe20003f05270 */
[----:B------:R-:W-:Y:S01]  /*6490*/  BSSY.RECONVERGENT B1, `(.L_x_134) ;  /* 0x0000051000017945 */ /* 0x000fe20003800200 */
[----:B------:R-:W-:Y:S01]  /*64a0*/  HFMA2 R39, -RZ, RZ, 0, 0 ;  /* 0x00000000ff277431 */ /* 0x000fe200000001ff */
[----:B------:R-:W-:Y:S02]  /*64b0*/  MOV R11, R33 ;  /* 0x00000021000b7202 */ /* 0x000fe40000000f00 */
[----:B------:R-:W-:-:S08]  /*64c0*/  MOV R10, R32 ;  /* 0x00000020000a7202 */ /* 0x000fd00000000f00 */
[----:B------:R-:W-:Y:S05]  /*64d0*/  @!P0 BRA `(.L_x_135) ;  /* 0x0000000400308947 */ /* 0x000fea0003800000 */
[----:B------:R-:W-:Y:S01]  /*64e0*/  SHF.R.U32.HI R0, RZ, 0x2, R7 ;  /* 0x00000002ff007819 */ /* 0x000fe20000011607 */
[----:B------:R-:W-:Y:S01]  /*64f0*/  IMAD.MOV.U32 R5, RZ, RZ, 0x3e055027 ;  /* 0x3e055027ff057424 */ /* 0x000fe200078e00ff */
[----:B------:R-:W-:Y:S01]  /*6500*/  SHF.R.U32.HI R11, RZ, 0x2, R14 ;  /* 0x00000002ff0b7819 */ /* 0x000fe2000001160e */
[----:B------:R0:W-:Y:S01]  /*6510*/  STG.E.64 desc[UR8][R12.64+0x8], R32 ;  /* 0x000008200c007986 */ /* 0x0001e2000c101b08 */
[----:B------:R-:W-:Y:S01]  /*6520*/  LOP3.LUT R3, R0, R7, RZ, 0x3c, !PT ;  /* 0x0000000700037212 */ /* 0x000fe200078e3cff */
[----:B------:R-:W-:Y:S01]  /*6530*/  IMAD.SHL.U32 R0, R33, 0x10, RZ ;  /* 0x0000001021007824 */ /* 0x000fe200078e00ff */
[----:B------:R-:W-:Y:S01]  /*6540*/  LOP3.LUT R11, R11, R14, RZ, 0x3c, !PT ;  /* 0x0000000e0b0b7212 */ /* 0x000fe200078e3cff */
[----:B------:R-:W-:Y:S01]  /*6550*/  BSSY.RECONVERGENT B2, `(.L_x_136) ;  /* 0x000003a000027945 */ /* 0x000fe20003800200 */
[----:B------:R-:W-:Y:S02]  /*6560*/  SHF.L.U32 R4, R3, 0x1, RZ ;  /* 0x0000000103047819 */ /* 0x000fe400000006ff */
[----:B------:R-:W-:-:S02]  /*6570*/  MOV R30, 0x7f800000 ;  /* 0x7f800000001e7802 */ /* 0x000fc40000000f00 */
[----:B------:R-:W-:Y:S02]  /*6580*/  LOP3.LUT R0, R3, R4, R0, 0x96, !PT ;  /* 0x0000000403007212 */ /* 0x000fe400078e9600 */
[----:B------:R-:W-:Y:S02]  /*6590*/  MOV R3, 0x2f800000 ;  /* 0x2f80000000037802 */ /* 0x000fe40000000f00 */
[----:B------:R-:W-:-:S04]  /*65a0*/  LOP3.LUT R10, R0, R33, RZ, 0x3c, !PT ;  /* 0x00000021000a7212 */ /* 0x000fc800078e3cff */
[C---:B------:R-:W-:Y:S02]  /*65b0*/  IADD3 R0, PT, PT, R8.reuse, 0x587c5, R10 ;  /* 0x000587c508007810 */ /* 0x040fe40007ffe00a */
[----:B------:R-:W-:Y:S02]  /*65c0*/  IADD3 R8, PT, PT, R8, 0xb0f8a, RZ ;  /* 0x000b0f8a08087810 */ /* 0x000fe40007ffe0ff */
[----:B------:R-:W-:-:S03]  /*65d0*/  I2FP.F32.U32 R0, R0 ;  /* 0x0000000000007245 */ /* 0x000fc60000201000 */
[----:B------:R-:W-:Y:S02]  /*65e0*/  IMAD.MOV.U32 R14, RZ, RZ, R8 ;  /* 0x000000ffff0e7224 */ /* 0x000fe400078e0008 */
[----:B------:R-:W-:-:S03]  /*65f0*/  FFMA R3, R0, R3, 1.1641532182693481445e-10 ;  /* 0x2f00000000037423 */ /* 0x000fc60000000003 */
[----:B------:R0:W-:Y:S02]  /*6600*/  STG.E.64 desc[UR8][R12.64], R14 ;  /* 0x0000000e0c007986 */ /* 0x0001e4000c101b08 */
[----:B------:R-:W-:-:S13]  /*6610*/  FSETP.GEU.AND P0, PT, R3, 1.175494350822287508e-38, PT ;  /* 0x008000000300780b */ /* 0x000fda0003f0e000 */
[----:B------:R-:W-:-:S05]  /*6620*/  @!P0 FMUL R3, R3, 8388608 ;  /* 0x4b00000003038820 */ /* 0x000fca0000400000 */
[----:B------:R-:W-:-:S04]  /*6630*/  IADD3 R0, PT, PT, R3, -0x3f2aaaab, RZ ;  /* 0xc0d5555503007810 */ /* 0x000fc80007ffe0ff */
[----:B------:R-:W-:-:S04]  /*6640*/  LOP3.LUT R4, R0, 0xff800000, RZ, 0xc0, !PT ;  /* 0xff80000000047812 */ /* 0x000fc800078ec0ff */
[----:B------:R-:W-:-:S05]  /*6650*/  IADD3 R0, PT, PT, R3, -R4, RZ ;  /* 0x8000000403007210 */ /* 0x000fca0007ffe0ff */
[----:B------:R-:W-:Y:S01]  /*6660*/  FADD R6, R0, -1 ;  /* 0xbf80000000067421 */ /* 0x000fe20000000000 */
[----:B------:R-:W-:Y:S02]  /*6670*/  FSEL R0, RZ, -23, P0 ;  /* 0xc1b80000ff007808 */ /* 0x000fe40000000000 */
[----:B------:R-:W-:Y:S01]  /*6680*/  ISETP.GT.U32.AND P0, PT, R3, 0x7f7fffff, PT ;  /* 0x7f7fffff0300780c */ /* 0x000fe20003f04070 */
[----:B------:R-:W-:-:S04]  /*6690*/  FFMA R5, R6, -R5, 0.14084610342979431152 ;  /* 0x3e1039f606057423 */ /* 0x000fc80000000805 */
[----:B------:R-:W-:-:S04]  /*66a0*/  FFMA R5, R6, R5, -0.12148627638816833496 ;  /* 0xbdf8cdcc06057423 */ /* 0x000fc80000000005 */
[----:B------:R-:W-:-:S04]  /*66b0*/  FFMA R5, R6, R5, 0.13980610668659210205 ;  /* 0x3e0f295506057423 */ /* 0x000fc80000000005 */
[----:B------:R-:W-:-:S04]  /*66c0*/  FFMA R5, R6, R5, -0.16684235632419586182 ;  /* 0xbe2ad8b906057423 */ /* 0x000fc80000000005 */
[----:B------:R-:W-:-:S04]  /*66d0*/  FFMA R5, R6, R5, 0.20012299716472625732 ;  /* 0x3e4ced0b06057423 */ /* 0x000fc80000000005 */
[----:B------:R-:W-:-:S04]  /*66e0*/  FFMA R5, R6, R5, -0.24999669194221496582 ;  /* 0xbe7fff2206057423 */ /* 0x000fc80000000005 */
[----:B------:R-:W-:-:S04]  /*66f0*/  FFMA R5, R6, R5, 0.33333182334899902344 ;  /* 0x3eaaaa7806057423 */ /* 0x000fc80000000005 */
[C---:B------:R-:W-:Y:S01]  /*6700*/  FFMA R7, R6.reuse, R5, -0.5 ;  /* 0xbf00000006077423 */ /* 0x040fe20000000005 */
[----:B------:R-:W-:Y:S02]  /*6710*/  I2FP.F32.S32 R5, R4 ;  /* 0x0000000400057245 */ /* 0x000fe40000201400 */
[----:B------:R-:W-:Y:S01]  /*6720*/  SHF.L.U32 R4, R11, 0x1, RZ ;  /* 0x000000010b047819 */ /* 0x000fe200000006ff */
[----:B------:R-:W-:Y:S02]  /*6730*/  FMUL R7, R6, R7 ;  /* 0x0000000706077220 */ /* 0x000fe40000400000 */
[----:B------:R-:W-:Y:S01]  /*6740*/  FFMA R5, R5, 1.1920928955078125e-07, R0 ;  /* 0x3400000005057823 */ /* 0x000fe20000000000 */
[----:B------:R-:W-:Y:S01]  /*6750*/  SHF.L.U32 R0, R10, 0x4, RZ ;  /* 0x000000040a007819 */ /* 0x000fe200000006ff */
[----:B------:R-:W-:-:S03]  /*6760*/  FFMA R6, R6, R7, R6 ;  /* 0x0000000706067223 */ /* 0x000fc60000000006 */
[----:B------:R-:W-:Y:S01]  /*6770*/  LOP3.LUT R11, R11, R4, R0, 0x96, !PT ;  /* 0x000000040b0b7212 */ /* 0x000fe200078e9600 */
[----:B------:R-:W-:Y:S01]  /*6780*/  FFMA R5, R5, 0.69314718246459960938, R6 ;  /* 0x3f31721805057823 */ /* 0x000fe20000000006 */
[C---:B------:R-:W-:Y:S01]  /*6790*/  @P0 FFMA R5, R3.reuse, R30, +INF ;  /* 0x7f80000003050423 */ /* 0x040fe2000000001e */
[----:B------:R-:W-:Y:S02]  /*67a0*/  FSETP.NEU.AND P0, PT, R3, RZ, PT ;  /* 0x000000ff0300720b */ /* 0x000fe40003f0d000 */
[----:B------:R-:W-:Y:S01]  /*67b0*/  LOP3.LUT R11, R11, R10, RZ, 0x3c, !PT ;  /* 0x0000000a0b0b7212 */ /* 0x000fe200078e3cff */
[----:B------:R-:W-:-:S03]  /*67c0*/  FMUL R5, R5, -2 ;  /* 0xc000000005057820 */ /* 0x000fc60000400000 */
[----:B------:R-:W-:Y:S01]  /*67d0*/  IADD3 R0, PT, PT, R8, R11, RZ ;  /* 0x0000000b08007210 */ /* 0x000fe20007ffe0ff */
[----:B------:R0:W-:Y:S01]  /*67e0*/  STG.E.64 desc[UR8][R12.64+0x10], R10 ;  /* 0x0000100a0c007986 */ /* 0x0001e2000c101b08 */
[----:B------:R-:W-:Y:S02]  /*67f0*/  FSEL R6, R5, +INF , P0 ;  /* 0x7f80000005067808 */ /* 0x000fe40000000000 */
[----:B------:R-:W-:Y:S02]  /*6800*/  I2FP.F32.U32 R0, R0 ;  /* 0x0000000000007245 */ /* 0x000fe40000201000 */
[----:B------:R-:W-:Y:S01]  /*6810*/  IADD3 R3, PT, PT, R6, -0xd000000, RZ ;  /* 0xf300000006037810 */ /* 0x000fe20007ffe0ff */
[----:B------:R0:W1:Y:S03]  /*6820*/  MUFU.RSQ R5, R6 ;  /* 0x0000000600057308 */ /* 0x0000660000001400 */
[----:B------:R-:W-:-:S02]  /*6830*/  ISETP.GT.U32.AND P0, PT, R3, 0x727fffff, PT ;  /* 0x727fffff0300780c */ /* 0x000fc40003f04070 */
[----:B------:R-:W-:-:S05]  /*6840*/  MOV R3, 0x30c90fdb ;  /* 0x30c90fdb00037802 */ /* 0x000fca0000000f00 */
[----:B------:R-:W-:-:S06]  /*6850*/  FFMA R4, R0, R3, 7.314590599882819788e-10 ;  /* 0x30490fdb00047423 */ /* 0x000fcc0000000003 */
[----:B0-----:R-:W-:Y:S05]  /*6860*/  @!P0 BRA `(.L_x_137) ;  /* 0x0000000000108947 */ /* 0x001fea0003800000 */
[----:B------:R-:W-:Y:S02]  /*6870*/  MOV R0, R6 ;  /* 0x0000000600007202 */ /* 0x000fe40000000f00 */
[----:B------:R-:W-:-:S07]  /*6880*/  MOV R34, 0x68a0 ;  /* 0x000068a000227802 */ /* 0x000fce0000000f00 */
[----:B-1----:R-:W-:Y:S05]  /*6890*/  CALL.REL.NOINC `($__internal_1_$__cuda_sm20_sqrt_rn_f32_slowpath) ;  /* 0x0000003c00287944 */ /* 0x002fea0003c00000 */
[----:B------:R-:W-:Y:S05]  /*68a0*/  BRA `(.L_x_138) ;  /* 0x0000000000107947 */ /* 0x000fea0003800000 */
.L_x_137:
[----:B-1----:R-:W-:Y:S01]  /*68b0*/  FMUL.FTZ R67, R6, R5 ;  /* 0x0000000506437220 */ /* 0x002fe20000410000 */
[----:B------:R-:W-:-:S03]  /*68c0*/  FMUL.FTZ R3, R5, 0.5 ;  /* 0x3f00000005037820 */ /* 0x000fc60000410000 */
[----:B------:R-:W-:-:S04]  /*68d0*/  FFMA R0, -R67, R67, R6 ;  /* 0x0000004343007223 */ /* 0x000fc80000000106 */
[----:B------:R-:W-:-:S07]  /*68e0*/  FFMA R67, R0, R3, R67 ;  /* 0x0000000300437223 */ /* 0x000fce0000000043 */
.L_x_138:
[----:B------:R-:W-:Y:S05]  /*68f0*/  BSYNC.RECONVERGENT B2 ;  /* 0x0000000000027941 */ /* 0x000fea0003800200 */
.L_x_136:
[----:B------:R-:W-:Y:S01]  /*6900*/  FMUL.RZ R4, R4, 0.15915493667125701904 ;  /* 0x3e22f98304047820 */ /* 0x000fe2000040c000 */
[----:B------:R-:W-:Y:S02]  /*6910*/  HFMA2 R39, -RZ, RZ, 0, 5.9604644775390625e-08 ;  /* 0x00000001ff277431 */ /* 0x000fe400000001ff */
[----:B------:R-:W-:Y:S01]  /*6920*/  IMAD.MOV.U32 R7, RZ, RZ, R15 ;  /* 0x000000ffff077224 */ /* 0x000fe200078e000f */
[----:B------:R-:W-:Y:S01]  /*6930*/  MOV R15, R33 ;  /* 0x00000021000f7202 */ /* 0x000fe20000000f00 */
[----:B------:R-:W0:Y:S01]  /*6940*/  MUFU.COS R0, R4 ;  /* 0x0000000400007308 */ /* 0x000e220000000000 */
[----:B------:R-:W-:Y:S01]  /*6950*/  MOV R14, R32 ;  /* 0x00000020000e7202 */ /* 0x000fe20000000f00 */
[----:B0-----:R-:W-:-:S06]  /*6960*/  FMUL R5, R0, R67 ;  /* 0x0000004300057220 */ /* 0x001fcc0000400000 */
[----:B------:R-:W0:Y:S01]  /*6970*/  MUFU.SIN R0, R4 ;  /* 0x0000000400007308 */ /* 0x000e220000000400 */
[----:B------:R1:W-:Y:S02]  /*6980*/  STG.E desc[UR8][R12.64+0x20], R5 ;  /* 0x000020050c007986 */ /* 0x0003e4000c101908 */
[----:B01----:R-:W-:-:S07]  /*6990*/  FMUL R3, R0, R67 ;  /* 0x0000004300037220 */ /* 0x003fce0000400000 */
.L_x_135:
[----:B------:R-:W-:Y:S05]  /*69a0*/  BSYNC.RECONVERGENT B1 ;  /* 0x0000000000017941 */ /* 0x000fea0003800200 */
.L_x_134:
[----:B------:R-:W-:Y:S01]  /*69b0*/  FADD R5, R37, R16 ;  /* 0x0000001025057221 */ /* 0x000fe20000000000 */
[----:B------:R-:W-:Y:S01]  /*69c0*/  FADD R6, R35, R20 ;  /* 0x0000001423067221 */ /* 0x000fe20000000000 */
[----:B------:R-:W-:Y:S01]  /*69d0*/  FADD R4, R3, R18 ;  /* 0x0000001203047221 */ /* 0x000fe20000000000 */
[----:B------:R0:W-:Y:S01]  /*69e0*/  STG.E desc[UR8][R12.64+0x18], R39 ;  /* 0x000018270c007986 */ /* 0x0001e2000c101908 */
        /* <DEDUP_REMOVED lines=11> */
[----:B------:R-:W-:Y:S05]  /*6aa0*/  BRA `(.L_x_141) ;  /* 0x0000000000107947 */ /* 0x000fea0003800000 */
.L_x_140:
[----:B------:R-:W-:Y:S01]  /*6ab0*/  FMUL.FTZ R67, R30, R3 ;  /* 0x000000031e437220 */ /* 0x000fe20000410000 */
[----:B------:R-:W-:-:S03]  /*6ac0*/  FMUL.FTZ R3, R3, 0.5 ;  /* 0x3f00000003037820 */ /* 0x000fc60000410000 */
[----:B------:R-:W-:-:S04]  /*6ad0*/  FFMA R0, -R67, R67, R30 ;  /* 0x0000004343007223 */ /* 0x000fc8000000011e */
[----:B------:R-:W-:-:S07]  /*6ae0*/  FFMA R67, R0, R3, R67 ;  /* 0x0000000300437223 */ /* 0x000fce0000000043 */
.L_x_141:
[----:B------:R-:W-:Y:S05]  /*6af0*/  BSYNC.RECONVERGENT B1 ;  /* 0x0000000000017941 */ /* 0x000fea0003800200 */
.L_x_139:
        /* <DEDUP_REMOVED lines=14> */
.L_x_143:
[----:B------:R-:W-:Y:S05]  /*6be0*/  BSYNC.RECONVERGENT B5 ;  /* 0x0000000000057941 */ /* 0x000fea0003800200 */
.L_x_142:
        /* <DEDUP_REMOVED lines=14> */
.L_x_145:
[----:B------:R-:W-:Y:S05]  /*6cd0*/  BSYNC.RECONVERGENT B5 ;  /* 0x0000000000057941 */ /* 0x000fea0003800200 */
.L_x_144:
        /* <DEDUP_REMOVED lines=13> */
.L_x_147:
[----:B------:R-:W-:Y:S05]  /*6db0*/  BSYNC.RECONVERGENT B5 ;  /* 0x0000000000057941 */ /* 0x000fea0003800200 */
.L_x_146:
[----:B------:R-:W-:Y:S01]  /*6dc0*/  FMUL R16, R35, R16 ;  /* 0x0000001023107220 */ /* 0x000fe20000400000 */
[----:B------:R-:W-:Y:S01]  /*6dd0*/  FADD R4, -R36, 1 ;  /* 0x3f80000024047421 */ /* 0x000fe20000000100 */
[----:B------:R-:W-:Y:S02]  /*6de0*/  BSSY.RECONVERGENT B1, `(.L_x_148) ;  /* 0x000001b000017945 */ /* 0x000fe40003800200 */
[----:B------:R-:W-:-:S04]  /*6df0*/  FFMA R3, R33, R20, R16 ;  /* 0x0000001421037223 */ /* 0x000fc80000000010 */
[----:B------:R-:W-:-:S05]  /*6e00*/  FFMA R3, R0, R18, R3 ;  /* 0x0000001200037223 */ /* 0x000fca0000000003 */
[----:B------:R-:W-:-:S04]  /*6e10*/  FSETP.GEU.AND P0, PT, R3, RZ, PT ;  /* 0x000000ff0300720b */ /* 0x000fc80003f0e000 */
[----:B------:R-:W-:Y:S02]  /*6e20*/  FSEL R35, -R35, R35, !P0 ;  /* 0x0000002323237208 */ /* 0x000fe40004000100 */
[----:B------:R-:W-:Y:S02]  /*6e30*/  FSEL R33, -R33, R33, !P0 ;  /* 0x0000002121217208 */ /* 0x000fe40004000100 */
[----:B------:R-:W-:Y:S01]  /*6e40*/  FSEL R3, -R0, R0, !P0 ;  /* 0x0000000000037208 */ /* 0x000fe20004000100 */
[-C--:B------:R-:W-:Y:S02]  /*6e50*/  FMUL R35, R35, R36.reuse ;  /* 0x0000002423237220 */ /* 0x080fe40000400000 */
[----:B------:R-:W-:Y:S02]  /*6e60*/  FMUL R0, R33, R36 ;  /* 0x0000002421007220 */ /* 0x000fe40000400000 */
[C---:B------:R-:W-:Y:S01]  /*6e70*/  FFMA R2, R4.reuse, R2, R35 ;  /* 0x0000000204027223 */ /* 0x040fe20000000023 */
[----:B------:R-:W-:Y:S01]  /*6e80*/  FMUL R36, R3, R36 ;  /* 0x0000002403247220 */ /* 0x000fe20000400000 */
[----:B------:R-:W-:-:S02]  /*6e90*/  FFMA R19, R4, R19, R0 ;  /* 0x0000001304137223 */ /* 0x000fc40000000000 */
[----:B------:R-:W-:Y:S01]  /*6ea0*/  FMUL R0, R2, R2 ;  /* 0x0000000202007220 */ /* 0x000fe20000400000 */
[----:B------:R-:W-:-:S03]  /*6eb0*/  FFMA R17, R4, R17, R36 ;  /* 0x0000001104117223 */ /* 0x000fc60000000024 */
        /* <DEDUP_REMOVED lines=9> */
.L_x_149:
[----:B------:R-:W-:Y:S01]  /*6f50*/  FMUL.FTZ R67, R0, R3 ;  /* 0x0000000300437220 */ /* 0x000fe20000410000 */
[----:B------:R-:W-:-:S03]  /*6f60*/  FMUL.FTZ R3, R3, 0.5 ;  /* 0x3f00000003037820 */ /* 0x000fc60000410000 */
[----:B------:R-:W-:-:S04]  /*6f70*/  FFMA R0, -R67, R67, R0 ;  /* 0x0000004343007223 */ /* 0x000fc80000000100 */
[----:B------:R-:W-:-:S07]  /*6f80*/  FFMA R67, R0, R3, R67 ;  /* 0x0000000300437223 */ /* 0x000fce0000000043 */
.L_x_150:
[----:B------:R-:W-:Y:S05]  /*6f90*/  BSYNC.RECONVERGENT B1 ;  /* 0x0000000000017941 */ /* 0x000fea0003800200 */
.L_x_148:
        /* <DEDUP_REMOVED lines=13> */
.L_x_152:
[----:B------:R-:W-:Y:S05]  /*7070*/  BSYNC.RECONVERGENT B5 ;  /* 0x0000000000057941 */ /* 0x000fea0003800200 */
.L_x_151:
        /* <DEDUP_REMOVED lines=14> */
.L_x_154:
[----:B------:R-:W-:Y:S05]  /*7160*/  BSYNC.RECONVERGENT B5 ;  /* 0x0000000000057941 */ /* 0x000fea0003800200 */
.L_x_153:
        /* <DEDUP_REMOVED lines=14> */
.L_x_156:
[----:B------:R-:W-:Y:S05]  /*7250*/  BSYNC.RECONVERGENT B5 ;  /* 0x0000000000057941 */ /* 0x000fea0003800200 */
.L_x_155:
[----:B------:R-:W-:Y:S01]  /*7260*/  MOV R18, R0 ;  /* 0x0000000000127202 */ /* 0x000fe20000000f00 */
[----:B------:R-:W-:Y:S06]  /*7270*/  BRA `(.L_x_157) ;  /* 0x00000018007c7947 */ /* 0x000fec0003800000 */
.L_x_110:
[----:B------:R-:W-:Y:S01]  /*7280*/  FADD R0, R19, R19 ;  /* 0x0000001313007221 */ /* 0x000fe20000000000 */
[----:B------:R-:W-:Y:S01]  /*7290*/  IMAD.MOV.U32 R8, RZ, RZ, R4 ;  /* 0x000000ffff087224 */ /* 0x000fe200078e0004 */
[----:B------:R-:W-:Y:S02]  /*72a0*/  MOV R10, R6 ;  /* 0x00000006000a7202 */ /* 0x000fe40000000f00 */
[C---:B------:R-:W-:Y:S01]  /*72b0*/  FFMA R18, R0.reuse, -R18, R7 ;  /* 0x8000001200127223 */ /* 0x040fe20000000007 */
[C---:B------:R-:W-:Y:S01]  /*72c0*/  FFMA R20, R0.reuse, -R20, R37 ;  /* 0x8000001400147223 */ /* 0x040fe20000000025 */
[----:B------:R-:W-:Y:S01]  /*72d0*/  FFMA R19, R0, -R16, R17 ;  /* 0x8000001000137223 */ /* 0x000fe20000000011 */
[----:B------:R-:W-:Y:S02]  /*72e0*/  MOV R7, R5 ;  /* 0x0000000500077202 */ /* 0x000fe40000000f00 */
[----:B------:R-:W-:Y:S02]  /*72f0*/  MOV R15, R38 ;  /* 0x00000026000f7202 */ /* 0x000fe40000000f00 */
[----:B------:R-:W-:Y:S01]  /*7300*/  MOV R14, R39 ;  /* 0x00000027000e7202 */ /* 0x000fe20000000f00 */
[----:B------:R-:W-:Y:S06]  /*7310*/  BRA `(.L_x_157) ;  /* 0x0000001800547947 */ /* 0x000fec0003800000 */
.L_x_85:
[----:B------:R-:W-:Y:S05]  /*7320*/  BSYNC.RELIABLE B3 ;  /* 0x0000000000037941 */ /* 0x000fea0003800100 */
.L_x_84:
        /* <DEDUP_REMOVED lines=9> */
[----:B------:R-:W-:-:S03]  /*73c0*/  MOV R7, 0x3e055027 ;  /* 0x3e05502700077802 */ /* 0x000fc60000000f00 */
[----:B------:R-:W-:-:S05]  /*73d0*/  IMAD.SHL.U32 R36, R2, 0x2, RZ ;  /* 0x0000000202247824 */ /* 0x000fca00078e00ff */
[----:B------:R-:W-:-:S04]  /*73e0*/  LOP3.LUT R36, R2, R36, R3, 0x96, !PT ;  /* 0x0000002402247212 */ /* 0x000fc800078e9603 */
[----:B------:R-:W-:-:S04]  /*73f0*/  LOP3.LUT R36, R36, R11, RZ, 0x3c, !PT ;  /* 0x0000000b24247212 */ /* 0x000fc800078e3cff */
[----:B------:R-:W-:-:S04]  /*7400*/  IADD3 R2, PT, PT, R4, 0x587c5, R36 ;  /* 0x000587c504027810 */ /* 0x000fc80007ffe024 */
        /* <DEDUP_REMOVED lines=14> */
[----:B------:R-:W-:-:S04]  /*74f0*/  FFMA R3, R8, R3, 0.20012299716472625732 ;  /* 0x3e4ced0b08037423 */ /* 0x000fc80000000003 */
[----:B------:R-:W-:Y:S01]  /*7500*/  FFMA R7, R8, R3, -0.24999669194221496582 ;  /* 0xbe7fff2208077423 */ /* 0x000fe20000000003 */
[----:B------:R-:W-:-:S03]  /*7510*/  SHF.R.U32.HI R3, RZ, 0x2, R0 ;  /* 0x00000002ff037819 */ /* 0x000fc60000011600 */
[----:B------:R-:W-:Y:S01]  /*7520*/  FFMA R7, R8, R7, 0.33333182334899902344 ;  /* 0x3eaaaa7808077423 */ /* 0x000fe20000000007 */
[----:B------:R-:W-:Y:S02]  /*7530*/  LOP3.LUT R3, R3, R0, RZ, 0x3c, !PT ;  /* 0x0000000003037212 */ /* 0x000fe400078e3cff */
[----:B------:R-:W-:Y:S01]  /*7540*/  SHF.L.U32 R0, R36, 0x4, RZ ;  /* 0x0000000424007819 */ /* 0x000fe200000006ff */
[C---:B------:R-:W-:Y:S01]  /*7550*/  FFMA R15, R8.reuse, R7, -0.5 ;  /* 0xbf000000080f7423 */ /* 0x040fe20000000007 */
[----:B------:R-:W-:Y:S01]  /*7560*/  I2FP.F32.S32 R7, R2 ;  /* 0x0000000200077245 */ /* 0x000fe20000201400 */
[----:B------:R-:W-:Y:S02]  /*7570*/  IMAD.SHL.U32 R2, R3, 0x2, RZ ;  /* 0x0000000203027824 */ /* 0x000fe400078e00ff */
[C---:B------:R-:W-:Y:S02]  /*7580*/  FMUL R15, R8.reuse, R15 ;  /* 0x0000000f080f7220 */ /* 0x040fe40000400000 */
[----:B------:R-:W-:Y:S01]  /*7590*/  FFMA R6, R7, 1.1920928955078125e-07, R6 ;  /* 0x3400000007067823 */ /* 0x000fe20000000006 */
[----:B------:R-:W-:Y:S01]  /*75a0*/  LOP3.LUT R3, R3, R2, R0, 0x96, !PT ;  /* 0x0000000203037212 */ /* 0x000fe200078e9600 */
[----:B------:R-:W-:Y:S01]  /*75b0*/  FFMA R15, R8, R15, R8 ;  /* 0x0000000f080f7223 */ /* 0x000fe20000000008 */
[----:B------:R-:W-:-:S02]  /*75c0*/  MOV R0, 0x7f800000 ;  /* 0x7f80000000007802 */ /* 0x000fc40000000f00 */
[----:B------:R-:W-:Y:S01]  /*75d0*/  IADD3 R8, PT, PT, R4, 0xb0f8a, RZ ;  /* 0x000b0f8a04087810 */ /* 0x000fe20007ffe0ff */
[----:B------:R-:W-:Y:S01]  /*75e0*/  FFMA R6, R6, 0.69314718246459960938, R15 ;  /* 0x3f31721806067823 */ /* 0x000fe2000000000f */
[----:B------:R-:W-:Y:S01]  /*75f0*/  MOV R15, R11 ;  /* 0x0000000b000f7202 */ /* 0x000fe20000000f00 */
[C---:B------:R-:W-:Y:S01]  /*7600*/  @P0 FFMA R6, R5.reuse, R0, +INF ;  /* 0x7f80000005060423 */ /* 0x040fe20000000000 */
[----:B------:R-:W-:Y:S01]  /*7610*/  FSETP.NEU.AND P0, PT, R5, RZ, PT ;  /* 0x000000ff0500720b */ /* 0x000fe20003f0d000 */
[----:B------:R-:W-:Y:S01]  /*7620*/  IMAD.MOV.U32 R16, RZ, RZ, R8 ;  /* 0x000000ffff107224 */ /* 0x000fe200078e0008 */
[----:B------:R-:W-:Y:S01]  /*7630*/  LOP3.LUT R37, R3, R36, RZ, 0x3c, !PT ;  /* 0x0000002403257212 */ /* 0x000fe200078e3cff */
[----:B------:R-:W-:Y:S01]  /*7640*/  FMUL R6, R6, -2 ;  /* 0xc000000006067820 */ /* 0x000fe20000400000 */
[----:B------:R0:W-:Y:S01]  /*7650*/  STG.E.64 desc[UR8][R12.64+0x8], R14 ;  /* 0x0000080e0c007986 */ /* 0x0001e2000c101b08 */
[----:B------:R-:W-:Y:S01]  /*7660*/  HFMA2 R5, -RZ, RZ, 0.1495361328125, 0.0004794597625732421875 ;  /* 0x30c90fdbff057431 */ /* 0x000fe200000001ff */
[----:B------:R-:W-:-:S02]  /*7670*/  IADD3 R0, PT, PT, R37, R8, RZ ;  /* 0x0000000825007210 */ /* 0x000fc40007ffe0ff */
[----:B------:R-:W-:Y:S01]  /*7680*/  FSEL R6, R6, +INF , P0 ;  /* 0x7f80000006067808 */ /* 0x000fe20000000000 */
[----:B------:R0:W-:Y:S01]  /*7690*/  STG.E.64 desc[UR8][R12.64], R16 ;  /* 0x000000100c007986 */ /* 0x0001e2000c101b08 */
[----:B------:R-:W-:Y:S02]  /*76a0*/  I2FP.F32.U32 R0, R0 ;  /* 0x0000000000007245 */ /* 0x000fe40000201000 */
[----:B------:R-:W-:Y:S01]  /*76b0*/  IADD3 R2, PT, PT, R6, -0xd000000, RZ ;  /* 0xf300000006027810 */ /* 0x000fe20007ffe0ff */
[----:B------:R0:W-:Y:S01]  /*76c0*/  STG.E.64 desc[UR8][R12.64+0x10], R36 ;  /* 0x000010240c007986 */ /* 0x0001e2000c101b08 */
[----:B------:R0:W1:Y:S01]  /*76d0*/  MUFU.RSQ R3, R6 ;  /* 0x0000000600037308 */ /* 0x0000620000001400 */
[----:B------:R-:W-:Y:S01]  /*76e0*/  FFMA R4, R0, R5, 7.314590599882819788e-10 ;  /* 0x30490fdb00047423 */ /* 0x000fe20000000005 */
[----:B------:R-:W-:-:S13]  /*76f0*/  ISETP.GT.U32.AND P0, PT, R2, 0x727fffff, PT ;  /* 0x727fffff0200780c */ /* 0x000fda0003f04070 */
[----:B0-----:R-:W-:Y:S05]  /*7700*/  @!P0 BRA `(.L_x_161) ;  /* 0x0000000000108947 */ /* 0x001fea0003800000 */
[----:B------:R-:W-:Y:S02]  /*7710*/  MOV R0, R6 ;  /* 0x0000000600007202 */ /* 0x000fe40000000f00 */
[----:B------:R-:W-:-:S07]  /*7720*/  MOV R34, 0x7740 ;  /* 0x0000774000227802 */ /* 0x000fce0000000f00 */
[----:B-1----:R-:W-:Y:S05]  /*7730*/  CALL.REL.NOINC `($__internal_1_$__cuda_sm20_sqrt_rn_f32_slowpath) ;  /* 0x0000002c00807944 */ /* 0x002fea0003c00000 */
[----:B------:R-:W-:Y:S05]  /*7740*/  BRA `(.L_x_162) ;  /* 0x0000000000107947 */ /* 0x000fea0003800000 */
.L_x_161:
[----:B-1----:R-:W-:Y:S01]  /*7750*/  FMUL.FTZ R67, R6, R3 ;  /* 0x0000000306437220 */ /* 0x002fe20000410000 */
[----:B------:R-:W-:-:S03]  /*7760*/  FMUL.FTZ R2, R3, 0.5 ;  /* 0x3f00000003027820 */ /* 0x000fc60000410000 */
[----:B------:R-:W-:-:S04]  /*7770*/  FFMA R0, -R67, R67, R6 ;  /* 0x0000004343007223 */ /* 0x000fc80000000106 */
[----:B------:R-:W-:-:S07]  /*7780*/  FFMA R67, R0, R2, R67 ;  /* 0x0000000200437223 */ /* 0x000fce0000000043 */
.L_x_162:
[----:B------:R-:W-:Y:S05]  /*7790*/  BSYNC.RECONVERGENT B2 ;  /* 0x0000000000027941 */ /* 0x000fea0003800200 */
.L_x_160:
[----:B------:R-:W-:Y:S01]  /*77a0*/  FMUL.RZ R4, R4, 0.15915493667125701904 ;  /* 0x3e22f98304047820 */ /* 0x000fe2000040c000 */
[----:B------:R-:W-:Y:S01]  /*77b0*/  IMAD.MOV.U32 R5, RZ, RZ, 0x1 ;  /* 0x00000001ff057424 */ /* 0x000fe200078e00ff */
[----:B------:R-:W-:Y:S02]  /*77c0*/  MOV R7, R17 ;  /* 0x0000001100077202 */ /* 0x000fe40000000f00 */
[----:B------:R-:W0:Y:S02]  /*77d0*/  MUFU.COS R0, R4 ;  /* 0x0000000400007308 */ /* 0x000e240000000000 */
[----:B------:R1:W-:Y:S06]  /*77e0*/  STG.E desc[UR8][R12.64+0x18], R5 ;  /* 0x000018050c007986 */ /* 0x0003ec000c101908 */
[----:B------:R-:W2:Y:S01]  /*77f0*/  MUFU.SIN R2, R4 ;  /* 0x0000000400027308 */ /* 0x000ea20000000400 */
[----:B0-----:R-:W-:-:S05]  /*7800*/  FMUL R3, R0, R67 ;  /* 0x0000004300037220 */ /* 0x001fca0000400000 */
[----:B------:R1:W-:Y:S01]  /*7810*/  STG.E desc[UR8][R12.64+0x20], R3 ;  /* 0x000020030c007986 */ /* 0x0003e2000c101908 */
[----:B--2---:R-:W-:Y:S01]  /*7820*/  FMUL R2, R2, R67 ;  /* 0x0000004302027220 */ /* 0x004fe20000400000 */
[----:B------:R-:W-:Y:S06]  /*7830*/  BRA `(.L_x_163) ;  /* 0x0000000000207947 */ /* 0x000fec0003800000 */
.L_x_159:
[----:B------:R-:W2:Y:S01]  /*7840*/  LDG.E R3, desc[UR8][R12.64+0x20] ;  /* 0x000020080c037981 */ /* 0x000ea2000c1e1900 */
[----:B------:R-:W-:Y:S01]  /*7850*/  MOV R37, R11 ;  /* 0x0000000b00257202 */ /* 0x000fe20000000f00 */
[----:B------:R-:W-:Y:S01]  /*7860*/  IMAD.MOV.U32 R11, RZ, RZ, R17 ;  /* 0x000000ffff0b7224 */ /* 0x000fe200078e0011 */
[----:B------:R-:W-:Y:S01]  /*7870*/  MOV R36, R14 ;  /* 0x0000000e00247202 */ /* 0x000fe20000000f00 */
[----:B------:R0:W-:Y:S01]  /*7880*/  STG.E desc[UR8][R12.64+0x18], RZ ;  /* 0x000018ff0c007986 */ /* 0x0001e2000c101908 */
[----:B------:R-:W-:Y:S02]  /*7890*/  MOV R8, R4 ;  /* 0x0000000400087202 */ /* 0x000fe40000000f00 */
[----:B------:R-:W-:Y:S02]  /*78a0*/  MOV R14, R0 ;  /* 0x00000000000e7202 */ /* 0x000fe40000000f00 */
[----:B0-2---:R-:W-:-:S07]  /*78b0*/  MOV R2, R3 ;  /* 0x0000000300027202 */ /* 0x005fce0000000f00 */
.L_x_163:
[----:B------:R-:W-:Y:S05]  /*78c0*/  BSYNC.RECONVERGENT B1 ;  /* 0x0000000000017941 */ /* 0x000fea0003800200 */
.L_x_158:
[----:B------:R-:W-:Y:S01]  /*78d0*/  ISETP.NE.AND P0, PT, R10, 0x1, PT ;  /* 0x000000010a00780c */ /* 0x000fe20003f05270 */
[----:B------:R-:W-:Y:S01]  /*78e0*/  BSSY.RECONVERGENT B1, `(.L_x_164) ;  /* 0x0000052000017945 */ /* 0x000fe20003800200 */
[----:B------:R-:W-:Y:S01]  /*78f0*/  MOV R17, R3 ;  /* 0x0000000300117202 */ /* 0x000fe20000000f00 */
[----:B------:R-:W-:Y:S01]  /*7900*/  IMAD.MOV.U32 R4, RZ, RZ, R36 ;  /* 0x000000ffff047224 */ /* 0x000fe200078e0024 */
[----:B-1----:R-:W-:Y:S02]  /*7910*/  MOV R5, R37 ;  /* 0x0000002500057202 */ /* 0x002fe40000000f00 */
[----:B------:R-:W-:-:S07]  /*7920*/  MOV R15, R11 ;  /* 0x0000000b000f7202 */ /* 0x000fce0000000f00 */
[----:B------:R-:W-:Y:S05]  /*7930*/  @P0 BRA `(.L_x_165) ;  /* 0x0000000400300947 */ /* 0x000fea0003800000 */
[----:B------:R-:W-:Y:S01]  /*7940*/  SHF.R.U32.HI R0, RZ, 0x2, R7 ;  /* 0x00000002ff007819 */ /* 0x000fe20000011607 */
[----:B------:R0:W-:Y:S01]  /*7950*/  STG.E.64 desc[UR8][R12.64+0x8], R36 ;  /* 0x000008240c007986 */ /* 0x0001e2000c101b08 */
[----:B------:R-:W-:Y:S01]  /*7960*/  MOV R6, 0x3e055027 ;  /* 0x3e05502700067802 */ /* 0x000fe20000000f00 */
[----:B------:R-:W-:Y:S01]  /*7970*/  BSSY.RECONVERGENT B2, `(.L_x_166) ;  /* 0x000003f000027945 */ /* 0x000fe20003800200 */
[----:B------:R-:W-:Y:S02]  /*7980*/  LOP3.LUT R3, R0, R7, RZ, 0x3c, !PT ;  /* 0x0000000700037212 */ /* 0x000fe400078e3cff */
[----:B------:R-:W-:Y:S02]  /*7990*/  SHF.L.U32 R0, R37, 0x4, RZ ;  /* 0x0000000425007819 */ /* 0x000fe400000006ff */
[----:B------:R-:W-:Y:S02]  /*79a0*/  SHF.L.U32 R4, R3, 0x1, RZ ;  /* 0x0000000103047819 */ /* 0x000fe400000006ff */
[----:B------:R-:W-:-:S02]  /*79b0*/  MOV R17, R11 ;  /* 0x0000000b00117202 */ /* 0x000fc40000000f00 */
[----:B------:R-:W-:Y:S01]  /*79c0*/  LOP3.LUT R0, R3, R4, R0, 0x96, !PT ;  /* 0x0000000403007212 */ /* 0x000fe200078e9600 */
[----:B------:R-:W-:-:S03]  /*79d0*/  HFMA2 R3, -RZ, RZ, 0.1171875, 0 ;  /* 0x2f800000ff037431 */ /* 0x000fc600000001ff */
[----:B------:R-:W-:-:S04]  /*79e0*/  LOP3.LUT R4, R0, R37, RZ, 0x3c, !PT ;  /* 0x0000002500047212 */ /* 0x000fc800078e3cff */
[C---:B------:R-:W-:Y:S01]  /*79f0*/  IADD3 R0, PT, PT, R8.reuse, 0x587c5, R4 ;  /* 0x000587c508007810 */ /* 0x040fe20007ffe004 */
[----:B------:R-:W-:-:S03]  /*7a00*/  VIADD R8, R8, 0xb0f8a ;  /* 0x000b0f8a08087836 */ /* 0x000fc60000000000 */
[----:B------:R-:W-:-:S05]  /*7a10*/  I2FP.F32.U32 R0, R0 ;  /* 0x0000000000007245 */ /* 0x000fca0000201000 */
[----:B------:R-:W-:-:S05]  /*7a20*/  FFMA R3, R0, R3, 1.1641532182693481445e-10 ;  /* 0x2f00000000037423 */ /* 0x000fca0000000003 */
[----:B------:R-:W-:-:S13]  /*7a30*/  FSETP.GEU.AND P0, PT, R3, 1.175494350822287508e-38, PT ;  /* 0x008000000300780b */ /* 0x000fda0003f0e000 */
[----:B------:R-:W-:-:S04]  /*7a40*/  @!P0 FMUL R3, R3, 8388608 ;  /* 0x4b00000003038820 */ /* 0x000fc80000400000 */
[----:B------:R-:W-:-:S05]  /*7a50*/  VIADD R0, R3, 0xc0d55555 ;  /* 0xc0d5555503007836 */ /* 0x000fca0000000000 */
[----:B------:R-:W-:-:S04]  /*7a60*/  LOP3.LUT R0, R0, 0xff800000, RZ, 0xc0, !PT ;  /* 0xff80000000007812 */ /* 0x000fc800078ec0ff */
[----:B------:R-:W-:-:S05]  /*7a70*/  IADD3 R5, PT, PT, R3, -R0, RZ ;  /* 0x8000000003057210 */ /* 0x000fca0007ffe0ff */
[----:B------:R-:W-:Y:S01]  /*7a80*/  FADD R7, R5, -1 ;  /* 0xbf80000005077421 */ /* 0x000fe20000000000 */
[----:B------:R-:W-:-:S03]  /*7a90*/  SHF.R.U32.HI R5, RZ, 0x2, R14 ;  /* 0x00000002ff057819 */ /* 0x000fc6000001160e */
[----:B------:R-:W-:Y:S01]  /*7aa0*/  FFMA R6, R7, -R6, 0.14084610342979431152 ;  /* 0x3e1039f607067423 */ /* 0x000fe20000000806 */
[----:B------:R-:W-:Y:S02]  /*7ab0*/  LOP3.LUT R15, R5, R14, RZ, 0x3c, !PT ;  /* 0x0000000e050f7212 */ /* 0x000fe400078e3cff */
[----:B------:R-:W-:Y:S01]  /*7ac0*/  FSEL R5, RZ, -23, P0 ;  /* 0xc1b80000ff057808 */ /* 0x000fe20000000000 */
[----:B------:R-:W-:Y:S01]  /*7ad0*/  FFMA R6, R7, R6, -0.12148627638816833496 ;  /* 0xbdf8cdcc07067423 */ /* 0x000fe20000000006 */
[----:B------:R-:W-:Y:S02]  /*7ae0*/  ISETP.GT.U32.AND P0, PT, R3, 0x7f7fffff, PT ;  /* 0x7f7fffff0300780c */ /* 0x000fe40003f04070 */
[----:B------:R-:W-:Y:S01]  /*7af0*/  SHF.L.U32 R16, R15, 0x1, RZ ;  /* 0x000000010f107819 */ /* 0x000fe200000006ff */
        /* <DEDUP_REMOVED lines=18> */
[----:B------:R0:W-:Y:S02]  /*7c20*/  STG.E.64 desc[UR8][R12.64], R16 ;  /* 0x000000100c007986 */ /* 0x0001e4000c101b08 */
[----:B------:R-:W-:Y:S01]  /*7c30*/  FMUL R6, R6, -2 ;  /* 0xc000000006067820 */ /* 0x000fe20000400000 */
[----:B------:R-:W-:Y:S01]  /*7c40*/  IMAD.IADD R0, R8, 0x1, R5 ;  /* 0x0000000108007824 */ /* 0x000fe200078e0205 */
[----:B------:R0:W-:Y:S03]  /*7c50*/  STG.E.64 desc[UR8][R12.64+0x10], R4 ;  /* 0x000010040c007986 */ /* 0x0001e6000c101b08 */
[----:B------:R-:W-:-:S02]  /*7c60*/  FSEL R14, R6, +INF , P0 ;  /* 0x7f800000060e7808 */ /* 0x000fc40000000000 */
[----:B------:R-:W-:Y:S02]  /*7c70*/  I2FP.F32.U32 R0, R0 ;  /* 0x0000000000007245 */ /* 0x000fe40000201000 */
[----:B------:R-:W-:Y:S01]  /*7c80*/  IADD3 R3, PT, PT, R14, -0xd000000, RZ ;  /* 0xf30000000e037810 */ /* 0x000fe20007ffe0ff */
[----:B------:R0:W1:Y:S03]  /*7c90*/  MUFU.RSQ R7, R14 ;  /* 0x0000000e00077308 */ /* 0x0000660000001400 */
[----:B------:R-:W-:Y:S01]  /*7ca0*/  ISETP.GT.U32.AND P0, PT, R3, 0x727fffff, PT ;  /* 0x727fffff0300780c */ /* 0x000fe20003f04070 */
[----:B------:R-:W-:-:S05]  /*7cb0*/  HFMA2 R3, -RZ, RZ, 0.1495361328125, 0.0004794597625732421875 ;  /* 0x30c90fdbff037431 */ /* 0x000fca00000001ff */
[----:B------:R-:W-:-:S07]  /*7cc0*/  FFMA R6, R0, R3, 7.314590599882819788e-10 ;  /* 0x30490fdb00067423 */ /* 0x000fce0000000003 */
[----:B0-----:R-:W-:Y:S05]  /*7cd0*/  @!P0 BRA `(.L_x_167) ;  /* 0x0000000000108947 */ /* 0x001fea0003800000 */
[----:B------:R-:W-:Y:S02]  /*7ce0*/  MOV R0, R14 ;  /* 0x0000000e00007202 */ /* 0x000fe40000000f00 */
[----:B------:R-:W-:-:S07]  /*7cf0*/  MOV R34, 0x7d10 ;  /* 0x00007d1000227802 */ /* 0x000fce0000000f00 */
[----:B-1----:R-:W-:Y:S05]  /*7d00*/  CALL.REL.NOINC `($__internal_1_$__cuda_sm20_sqrt_rn_f32_slowpath) ;  /* 0x00000028000c7944 */ /* 0x002fea0003c00000 */
[----:B------:R-:W-:Y:S05]  /*7d10*/  BRA `(.L_x_168) ;  /* 0x0000000000107947 */ /* 0x000fea0003800000 */
.L_x_167:
[----:B-1----:R-:W-:Y:S01]  /*7d20*/  FMUL.FTZ R67, R14, R7 ;  /* 0x000000070e437220 */ /* 0x002fe20000410000 */
[----:B------:R-:W-:-:S03]  /*7d30*/  FMUL.FTZ R3, R7, 0.5 ;  /* 0x3f00000007037820 */ /* 0x000fc60000410000 */
[----:B------:R-:W-:-:S04]  /*7d40*/  FFMA R0, -R67, R67, R14 ;  /* 0x0000004343007223 */ /* 0x000fc8000000010e */
[----:B------:R-:W-:-:S07]  /*7d50*/  FFMA R67, R0, R3, R67 ;  /* 0x0000000300437223 */ /* 0x000fce0000000043 */
.L_x_168:
[----:B------:R-:W-:Y:S05]  /*7d60*/  BSYNC.RECONVERGENT B2 ;  /* 0x0000000000027941 */ /* 0x000fea0003800200 */
.L_x_166:
        /* <DEDUP_REMOVED lines=9> */
.L_x_165:
[----:B------:R-:W-:Y:S05]  /*7e00*/  BSYNC.RECONVERGENT B1 ;  /* 0x0000000000017941 */ /* 0x000fea0003800200 */
.L_x_164:
[----:B------:R-:W-:Y:S01]  /*7e10*/  ISETP.NE.AND P0, PT, R10, 0x1, PT ;  /* 0x000000010a00780c */ /* 0x000fe20003f05270 */
[----:B------:R-:W-:Y:S01]  /*7e20*/  BSSY.RECONVERGENT B1, `(.L_x_169) ;  /* 0x0000051000017945 */ /* 0x000fe20003800200 */
[----:B------:R-:W-:Y:S01]  /*7e30*/  HFMA2 R37, -RZ, RZ, 0, 0 ;  /* 0x00000000ff257431 */ /* 0x000fe200000001ff */
[----:B------:R-:W-:Y:S02]  /*7e40*/  MOV R11, R5 ;  /* 0x00000005000b7202 */ /* 0x000fe40000000f00 */
[----:B------:R-:W-:-:S08]  /*7e50*/  MOV R10, R4 ;  /* 0x00000004000a7202 */ /* 0x000fd00000000f00 */
[----:B------:R-:W-:Y:S05]  /*7e60*/  @!P0 BRA `(.L_x_170) ;  /* 0x0000000400308947 */ /* 0x000fea0003800000 */
[----:B------:R-:W-:Y:S01]  /*7e70*/  SHF.R.U32.HI R0, RZ, 0x2, R7 ;  /* 0x00000002ff007819 */ /* 0x000fe20000011607 */
[----:B------:R0:W-:Y:S01]  /*7e80*/  STG.E.64 desc[UR8][R12.64+0x8], R4 ;  /* 0x000008040c007986 */ /* 0x0001e2000c101b08 */
[----:B------:R-:W-:Y:S01]  /*7e90*/  MOV R16, 0x3e055027 ;  /* 0x3e05502700107802 */ /* 0x000fe20000000f00 */
[----:B------:R-:W-:Y:S01]  /*7ea0*/  BSSY.RECONVERGENT B2, `(.L_x_171) ;  /* 0x000003e000027945 */ /* 0x000fe20003800200 */
[----:B------:R-:W-:Y:S02]  /*7eb0*/  LOP3.LUT R3, R0, R7, RZ, 0x3c, !PT ;  /* 0x0000000700037212 */ /* 0x000fe400078e3cff */
[----:B------:R-:W-:Y:S02]  /*7ec0*/  SHF.L.U32 R0, R5, 0x4, RZ ;  /* 0x0000000405007819 */ /* 0x000fe400000006ff */
[----:B------:R-:W-:Y:S01]  /*7ed0*/  SHF.R.U32.HI R37, RZ, 0x2, R14 ;  /* 0x00000002ff257819 */ /* 0x000fe2000001160e */
[----:B------:R-:W-:-:S03]  /*7ee0*/  IMAD.SHL.U32 R6, R3, 0x2, RZ ;  /* 0x0000000203067824 */ /* 0x000fc600078e00ff */
[----:B------:R-:W-:Y:S02]  /*7ef0*/  LOP3.LUT R37, R37, R14, RZ, 0x3c, !PT ;  /* 0x0000000e25257212 */ /* 0x000fe400078e3cff */
        /* <DEDUP_REMOVED lines=9> */
[----:B------:R-:W-:-:S13]  /*7f90*/  FSETP.GEU.AND P0, PT, R3, 1.175494350822287508e-38, PT ;  /* 0x008000000300780b */ /* 0x000fda0003f0e000 */
[----:B------:R-:W-:-:S05]  /*7fa0*/  @!P0 FMUL R3, R3, 8388608 ;  /* 0x4b00000003038820 */ /* 0x000fca0000400000 */
[----:B------:R-:W-:-:S04]  /*7fb0*/  IADD3 R0, PT, PT, R3, -0x3f2aaaab, RZ ;  /* 0xc0d5555503007810 */ /* 0x000fc80007ffe0ff */
[----:B------:R-:W-:-:S04]  /*7fc0*/  LOP3.LUT R6, R0, 0xff800000, RZ, 0xc0, !PT ;  /* 0xff80000000067812 */ /* 0x000fc800078ec0ff */
[-C--:B------:R-:W-:Y:S02]  /*7fd0*/  IADD3 R0, PT, PT, R3, -R6.reuse, RZ ;  /* 0x8000000603007210 */ /* 0x080fe40007ffe0ff */
[----:B------:R-:W-:Y:S02]  /*7fe0*/  I2FP.F32.S32 R7, R6 ;  /* 0x0000000600077245 */ /* 0x000fe40000201400 */
[----:B------:R-:W-:Y:S01]  /*7ff0*/  MOV R6, 0x7f800000 ;  /* 0x7f80000000067802 */ /* 0x000fe20000000f00 */
[----:B------:R-:W-:-:S04]  /*8000*/  FADD R11, R0, -1 ;  /* 0xbf800000000b7421 */ /* 0x000fc80000000000 */
[----:B------:R-:W-:-:S04]  /*8010*/  FFMA R0, R11, -R16, 0.14084610342979431152 ;  /* 0x3e1039f60b007423 */ /* 0x000fc80000000810 */
[----:B------:R-:W-:-:S04]  /*8020*/  FFMA R0, R11, R0, -0.12148627638816833496 ;  /* 0xbdf8cdcc0b007423 */ /* 0x000fc80000000000 */
[----:B------:R-:W-:-:S04]  /*8030*/  FFMA R0, R11, R0, 0.13980610668659210205 ;  /* 0x3e0f29550b007423 */ /* 0x000fc80000000000 */
[----:B------:R-:W-:-:S04]  /*8040*/  FFMA R0, R11, R0, -0.16684235632419586182 ;  /* 0xbe2ad8b90b007423 */ /* 0x000fc80000000000 */
[----:B------:R-:W-:-:S04]  /*8050*/  FFMA R0, R11, R0, 0.20012299716472625732 ;  /* 0x3e4ced0b0b007423 */ /* 0x000fc80000000000 */
[----:B------:R-:W-:-:S04]  /*8060*/  FFMA R0, R11, R0, -0.24999669194221496582 ;  /* 0xbe7fff220b007423 */ /* 0x000fc80000000000 */
[----:B------:R-:W-:-:S04]  /*8070*/  FFMA R0, R11, R0, 0.33333182334899902344 ;  /* 0x3eaaaa780b007423 */ /* 0x000fc80000000000 */
[----:B------:R-:W-:Y:S01]  /*8080*/  FFMA R16, R11, R0, -0.5 ;  /* 0xbf0000000b107423 */ /* 0x000fe20000000000 */
[----:B------:R-:W-:Y:S02]  /*8090*/  FSEL R0, RZ, -23, P0 ;  /* 0xc1b80000ff007808 */ /* 0x000fe40000000000 */
[----:B------:R-:W-:Y:S01]  /*80a0*/  ISETP.GT.U32.AND P0, PT, R3, 0x7f7fffff, PT ;  /* 0x7f7fffff0300780c */ /* 0x000fe20003f04070 */
[----:B------:R-:W-:Y:S02]  /*80b0*/  FMUL R16, R11, R16 ;  /* 0x000000100b107220 */ /* 0x000fe40000400000 */
[----:B------:R-:W-:Y:S01]  /*80c0*/  FFMA R7, R7, 1.1920928955078125e-07, R0 ;  /* 0x3400000007077823 */ /* 0x000fe20000000000 */
[----:B------:R-:W-:Y:S01]  /*80d0*/  SHF.L.U32 R0, R10, 0x4, RZ ;  /* 0x000000040a007819 */ /* 0x000fe200000006ff */
[----:B------:R-:W-:Y:S01]  /*80e0*/  FFMA R16, R11, R16, R11 ;  /* 0x000000100b107223 */ /* 0x000fe2000000000b */
[----:B------:R-:W-:-:S03]  /*80f0*/  IMAD.SHL.U32 R11, R37, 0x2, RZ ;  /* 0x00000002250b7824 */ /* 0x000fc600078e00ff */
[----:B------:R-:W-:Y:S02]  /*8100*/  FFMA R7, R7, 0.69314718246459960938, R16 ;  /* 0x3f31721807077823 */ /* 0x000fe40000000010 */
[----:B------:R-:W-:Y:S02]  /*8110*/  LOP3.LUT R11, R37, R11, R0, 0x96, !PT ;  /* 0x0000000b250b7212 */ /* 0x000fe400078e9600 */
        /* <DEDUP_REMOVED lines=8> */
[----:B------:R0:W1:Y:S01]  /*81a0*/  MUFU.RSQ R7, R16 ;  /* 0x0000001000077308 */ /* 0x0000620000001400 */
[----:B------:R-:W-:-:S05]  /*81b0*/  VIADD R3, R16, 0xf3000000 ;  /* 0xf300000010037836 */ /* 0x000fca0000000000 */
[----:B------:R-:W-:Y:S02]  /*81c0*/  ISETP.GT.U32.AND P0, PT, R3, 0x727fffff, PT ;  /* 0x727fffff0300780c */ /* 0x000fe40003f04070 */
[----:B------:R-:W-:-:S05]  /*81d0*/  MOV R3, 0x30c90fdb ;  /* 0x30c90fdb00037802 */ /* 0x000fca0000000f00 */
[----:B------:R-:W-:-:S06]  /*81e0*/  FFMA R6, R0, R3, 7.314590599882819788e-10 ;  /* 0x30490fdb00067423 */ /* 0x000fcc0000000003 */
[----:B01----:R-:W-:Y:S05]  /*81f0*/  @!P0 BRA `(.L_x_172) ;  /* 0x0000000000108947 */ /* 0x003fea0003800000 */
[----:B------:R-:W-:Y:S02]  /*8200*/  MOV R0, R16 ;  /* 0x0000001000007202 */ /* 0x000fe40000000f00 */
[----:B------:R-:W-:-:S07]  /*8210*/  MOV R34, 0x8230 ;  /* 0x0000823000227802 */ /* 0x000fce0000000f00 */
[----:B------:R-:W-:Y:S05]  /*8220*/  CALL.REL.NOINC `($__internal_1_$__cuda_sm20_sqrt_rn_f32_slowpath) ;  /* 0x0000002000c47944 */ /* 0x000fea0003c00000 */
[----:B------:R-:W-:Y:S05]  /*8230*/  BRA `(.L_x_173) ;  /* 0x0000000000107947 */ /* 0x000fea0003800000 */
.L_x_172:
[----:B------:R-:W-:Y:S01]  /*8240*/  FMUL.FTZ R67, R16, R7 ;  /* 0x0000000710437220 */ /* 0x000fe20000410000 */
[----:B------:R-:W-:-:S03]  /*8250*/  FMUL.FTZ R3, R7, 0.5 ;  /* 0x3f00000007037820 */ /* 0x000fc60000410000 */
[----:B------:R-:W-:-:S04]  /*8260*/  FFMA R0, -R67, R67, R16 ;  /* 0x0000004343007223 */ /* 0x000fc80000000110 */
[----:B------:R-:W-:-:S07]  /*8270*/  FFMA R67, R0, R3, R67 ;  /* 0x0000000300437223 */ /* 0x000fce0000000043 */
.L_x_173:
[----:B------:R-:W-:Y:S05]  /*8280*/  BSYNC.RECONVERGENT B2 ;  /* 0x0000000000027941 */ /* 0x000fea0003800200 */
.L_x_171:
[----:B------:R-:W-:Y:S01]  /*8290*/  FMUL.RZ R6, R6, 0.15915493667125701904 ;  /* 0x3e22f98306067820 */ /* 0x000fe2000040c000 */
[----:B------:R-:W-:Y:S01]  /*82a0*/  HFMA2 R37, -RZ, RZ, 0, 5.9604644775390625e-08 ;  /* 0x00000001ff257431 */ /* 0x000fe200000001ff */
[----:B------:R-:W-:Y:S01]  /*82b0*/  MOV R7, R15 ;  /* 0x0000000f00077202 */ /* 0x000fe20000000f00 */
[----:B------:R-:W-:Y:S01]  /*82c0*/  IMAD.MOV.U32 R15, RZ, RZ, R5 ;  /* 0x000000ffff0f7224 */ /* 0x000fe200078e0005 */
[----:B------:R-:W0:Y:S01]  /*82d0*/  MUFU.COS R0, R6 ;  /* 0x0000000600007308 */ /* 0x000e220000000000 */
[----:B------:R-:W-:Y:S01]  /*82e0*/  MOV R14, R4 ;  /* 0x00000004000e7202 */ /* 0x000fe20000000f00 */
[----:B0-----:R-:W-:-:S06]  /*82f0*/  FMUL R39, R0, R67 ;  /* 0x0000004300277220 */ /* 0x001fcc0000400000 */
[----:B------:R-:W0:Y:S01]  /*8300*/  MUFU.SIN R0, R6 ;  /* 0x0000000600007308 */ /* 0x000e220000000400 */
[----:B------:R1:W-:Y:S02]  /*8310*/  STG.E desc[UR8][R12.64+0x20], R39 ;  /* 0x000020270c007986 */ /* 0x0003e4000c101908 */
[----:B01----:R-:W-:-:S07]  /*8320*/  FMUL R3, R0, R67 ;  /* 0x0000004300037220 */ /* 0x003fce0000400000 */
.L_x_170:
[----:B------:R-:W-:Y:S05]  /*8330*/  BSYNC.RECONVERGENT B1 ;  /* 0x0000000000017941 */ /* 0x000fea0003800200 */
.L_x_169:
        /* <DEDUP_REMOVED lines=14> */
[----:B------:R-:W-:Y:S05]  /*8420*/  CALL.REL.NOINC `($__internal_1_$__cuda_sm20_sqrt_rn_f32_slowpath) ;  /* 0x0000002000447944 */ /* 0x000fea0003c00000 */
[----:B------:R-:W-:Y:S05]  /*8430*/  BRA `(.L_x_176) ;  /* 0x0000000000107947 */ /* 0x000fea0003800000 */
.L_x_175:
[----:B------:R-:W-:Y:S01]  /*8440*/  FMUL.FTZ R67, R6, R3 ;  /* 0x0000000306437220 */ /* 0x000fe20000410000 */
[----:B------:R-:W-:-:S03]  /*8450*/  FMUL.FTZ R3, R3, 0.5 ;  /* 0x3f00000003037820 */ /* 0x000fc60000410000 */
[----:B------:R-:W-:-:S04]  /*8460*/  FFMA R0, -R67, R67, R6 ;  /* 0x0000004343007223 */ /* 0x000fc80000000106 */
[----:B------:R-:W-:-:S07]  /*8470*/  FFMA R67, R0, R3, R67 ;  /* 0x0000000300437223 */ /* 0x000fce0000000043 */
.L_x_176:
[----:B------:R-:W-:Y:S05]  /*8480*/  BSYNC.RECONVERGENT B1 ;  /* 0x0000000000017941 */ /* 0x000fea0003800200 */
.L_x_174:
        /* <DEDUP_REMOVED lines=14> */
.L_x_178:
[----:B------:R-:W-:Y:S05]  /*8570*/  BSYNC.RECONVERGENT B3 ;  /* 0x0000000000037941 */ /* 0x000fea0003800200 */
.L_x_177:
        /* <DEDUP_REMOVED lines=14> */
.L_x_180:
[----:B------:R-:W-:Y:S05]  /*8660*/  BSYNC.RECONVERGENT B3 ;  /* 0x0000000000037941 */ /* 0x000fea0003800200 */
.L_x_179:
        /* <DEDUP_REMOVED lines=13> */
.L_x_182:
[----:B------:R-:W-:Y:S05]  /*8740*/  BSYNC.RECONVERGENT B3 ;  /* 0x0000000000037941 */ /* 0x000fea0003800200 */
.L_x_181:
[----:B------:R-:W-:Y:S01]  /*8750*/  FMUL R3, R5, R32 ;  /* 0x0000002005037220 */ /* 0x000fe20000400000 */
[----:B------:R-:W-:Y:S01]  /*8760*/  FMUL R17, R33, R20 ;  /* 0x0000001421117220 */ /* 0x000fe20000400000 */
[----:B------:R-:W-:Y:S02]  /*8770*/  BSSY.RECONVERGENT B1, `(.L_x_183) ;  /* 0x0000022000017945 */ /* 0x000fe40003800200 */
[----:B------:R-:W-:Y:S01]  /*8780*/  FFMA R3, R6, R33, R3 ;  /* 0x0000002106037223 */ /* 0x000fe20000000003 */
[----:B------:R-:W-:-:S03]  /*8790*/  FFMA R2, R32, R19, R17 ;  /* 0x0000001320027223 */ /* 0x000fc60000000011 */
[----:B------:R-:W-:Y:S01]  /*87a0*/  FFMA R3, R0, R35, R3 ;  /* 0x0000002300037223 */ /* 0x000fe20000000003 */
[----:B------:R-:W-:-:S04]  /*87b0*/  FFMA R2, R35, R18, R2 ;  /* 0x0000001223027223 */ /* 0x000fc80000000002 */
[----:B------:R-:W-:Y:S01]  /*87c0*/  FSETP.GEU.AND P0, PT, R3, RZ, PT ;  /* 0x000000ff0300720b */ /* 0x000fe20003f0e000 */
[----:B------:R-:W-:Y:S01]  /*87d0*/  FADD R4, R2, R2 ;  /* 0x0000000202047221 */ /* 0x000fe20000000000 */
[----:B------:R-:W-:Y:S02]  /*87e0*/  FADD R3, -R30, 1 ;  /* 0x3f8000001e037421 */ /* 0x000fe40000000100 */
[----:B------:R-:W-:Y:S01]  /*87f0*/  FSEL R5, -R5, R5, !P0 ;  /* 0x0000000505057208 */ /* 0x000fe20004000100 */
[----:B------:R-:W-:Y:S01]  /*8800*/  FFMA R19, R4, -R32, R19 ;  /* 0x8000002004137223 */ /* 0x000fe20000000013 */
[----:B------:R-:W-:Y:S01]  /*8810*/  FSEL R6, -R6, R6, !P0 ;  /* 0x0000000606067208 */ /* 0x000fe20004000100 */
[----:B------:R-:W-:Y:S01]  /*8820*/  FFMA R33, R4, -R33, R20 ;  /* 0x8000002104217223 */ /* 0x000fe20000000014 */
[----:B------:R-:W-:Y:S01]  /*8830*/  FSEL R0, -R0, R0, !P0 ;  /* 0x0000000000007208 */ /* 0x000fe20004000100 */
[----:B------:R-:W-:Y:S01]  /*8840*/  FMUL R2, R5, R3 ;  /* 0x0000000305027220 */ /* 0x000fe20000400000 */
[----:B------:R-:W-:Y:S01]  /*8850*/  FFMA R35, R4, -R35, R18 ;  /* 0x8000002304237223 */ /* 0x000fe20000000012 */
[----:B------:R-:W-:-:S02]  /*8860*/  FMUL R6, R6, R3 ;  /* 0x0000000306067220 */ /* 0x000fc40000400000 */
[-C--:B------:R-:W-:Y:S01]  /*8870*/  FFMA R2, R19, R30.reuse, R2 ;  /* 0x0000001e13027223 */ /* 0x080fe20000000002 */
[----:B------:R-:W-:Y:S01]  /*8880*/  FMUL R0, R0, R3 ;  /* 0x0000000300007220 */ /* 0x000fe20000400000 */
[----:B------:R-:W-:Y:S02]  /*8890*/  FFMA R4, R33, R30, R6 ;  /* 0x0000001e21047223 */ /* 0x000fe40000000006 */
        /* <DEDUP_REMOVED lines=11> */
.L_x_184:
[----:B------:R-:W-:Y:S01]  /*8950*/  FMUL.FTZ R67, R0, R3 ;  /* 0x0000000300437220 */ /* 0x000fe20000410000 */
[----:B------:R-:W-:-:S03]  /*8960*/  FMUL.FTZ R3, R3, 0.5 ;  /* 0x3f00000003037820 */ /* 0x000fc60000410000 */
[----:B------:R-:W-:-:S04]  /*8970*/  FFMA R0, -R67, R67, R0 ;  /* 0x0000004343007223 */ /* 0x000fc80000000100 */
[----:B------:R-:W-:-:S07]  /*8980*/  FFMA R67, R0, R3, R67 ;  /* 0x0000000300437223 */ /* 0x000fce0000000043 */
.L_x_185:
[----:B------:R-:W-:Y:S05]  /*8990*/  BSYNC.RECONVERGENT B1 ;  /* 0x0000000000017941 */ /* 0x000fea0003800200 */
.L_x_183:
        /* <DEDUP_REMOVED lines=13> */
.L_x_187:
[----:B------:R-:W-:Y:S05]  /*8a70*/  BSYNC.RECONVERGENT B3 ;  /* 0x0000000000037941 */ /* 0x000fea0003800200 */
.L_x_186:
        /* <DEDUP_REMOVED lines=14> */
.L_x_189:
[----:B------:R-:W-:Y:S05]  /*8b60*/  BSYNC.RECONVERGENT B3 ;  /* 0x0000000000037941 */ /* 0x000fea0003800200 */
.L_x_188:
        /* <DEDUP_REMOVED lines=14> */
.L_x_191:
[----:B------:R-:W-:Y:S05]  /*8c50*/  BSYNC.RECONVERGENT B3 ;  /* 0x0000000000037941 */ /* 0x000fea0003800200 */
.L_x_190:
[----:B------:R-:W-:-:S07]  /*8c60*/  MOV R18, R0 ;  /* 0x0000000000127202 */ /* 0x000fce0000000f00 */
.L_x_157:
[----:B------:R-:W-:Y:S05]  /*8c70*/  BSYNC.RECONVERGENT B4 ;  /* 0x0000000000047941 */ /* 0x000fea0003800200 */
.L_x_83:
[----:B------:R-:W0:Y:S01]  /*8c80*/  LDCU UR5, c[0x0][0x3a8] ;  /* 0x00007500ff0577ac */ /* 0x000e220008000800 */
[----:B------:R-:W-:Y:S01]  /*8c90*/  IADD3 R29, PT, PT, R29, 0x1, RZ ;  /* 0x000000011d1d7810 */ /* 0x000fe20007ffe0ff */
[----:B------:R-:W-:-:S03]  /*8ca0*/  HFMA2 R41, -RZ, RZ, 0, 0 ;  /* 0x00000000ff297431 */ /* 0x000fc600000001ff */
[----:B0-----:R-:W-:-:S13]  /*8cb0*/  ISETP.NE.AND P0, PT, R29, UR5, PT ;  /* 0x000000051d007c0c */ /* 0x001fda000bf05270 */
[----:B------:R-:W-:Y:S05]  /*8cc0*/  @!P0 BRA `(.L_x_80) ;  /* 0x00000000001c8947 */ /* 0x000fea0003800000 */
[----:B------:R-:W-:Y:S05]  /*8cd0*/  BRA `(.L_x_192) ;  /* 0xffffff7c00847947 */ /* 0x000fea000383ffff */
.L_x_79:
[----:B------:R-:W0:Y:S01]  /*8ce0*/  LDCU.64 UR6, c[0x3][0x60] ;  /* 0x00c00c00ff0677ac */ /* 0x000e220008000a00 */
[----:B------:R-:W-:Y:S01]  /*8cf0*/  IMAD.MOV.U32 R41, RZ, RZ, 0x3f000000 ;  /* 0x3f000000ff297424 */ /* 0x000fe200078e00ff */
[----:B------:R-:W1:Y:S01]  /*8d00*/  LDCU UR5, c[0x3][0x68] ;  /* 0x00c00d00ff0577ac */ /* 0x000e620008000800 */
[----:B0-----:R-:W-:Y:S01]  /*8d10*/  FMUL R9, R9, UR6 ;  /* 0x0000000609097c20 */ /* 0x001fe20008400000 */
[----:B------:R-:W-:Y:S01]  /*8d20*/  FMUL R28, R28, UR7 ;  /* 0x000000071c1c7c20 */ /* 0x000fe20008400000 */
[----:B-1----:R-:W-:-:S07]  /*8d30*/  FMUL R31, R31, UR5 ;  /* 0x000000051f1f7c20 */ /* 0x002fce0008400000 */
.L_x_80:
[----:B------:R-:W-:Y:S05]  /*8d40*/  BSYNC.RECONVERGENT B0 ;  /* 0x0000000000007941 */ /* 0x000fea0003800200 */
.L_x_11:
[----:B------:R-:W-:Y:S05]  /*8d50*/  WARPSYNC.ALL ;  /* 0x0000000000007948 */ /* 0x000fea0003800000 */
[----:B------:R-:W0:Y:S01]  /*8d60*/  LDCU UR7, c[0x0][0x3ac] ;  /* 0x00007580ff0777ac */ /* 0x000e220008000800 */
[C---:B------:R-:W-:Y:S01]  /*8d70*/  FFMA R24, R41.reuse, R9, R24 ;  /* 0x0000000929187223 */ /* 0x040fe20000000018 */
[C---:B------:R-:W-:Y:S01]  /*8d80*/  FFMA R25, R41.reuse, R28, R25 ;  /* 0x0000001c29197223 */ /* 0x040fe20000000019 */
[----:B------:R-:W-:Y:S01]  /*8d90*/  FFMA R26, R41, R31, R26 ;  /* 0x0000001f291a7223 */ /* 0x000fe2000000001a */
[----:B------:R-:W-:-:S04]  /*8da0*/  UIADD3 UR4, UPT, UPT, UR4, 0x1, URZ ;  /* 0x0000000104047890 */ /* 0x000fc8000fffe0ff */
[----:B0-----:R-:W-:-:S09]  /*8db0*/  UISETP.NE.AND UP0, UPT, UR4, UR7, UPT ;  /* 0x000000070400728c */ /* 0x001fd2000bf05270 */
[----:B------:R-:W-:Y:S05]  /*8dc0*/  BRA.U !UP0, `(.L_x_0) ;  /* 0x0000000508f87547 */ /* 0x000fea000b800000 */
[----:B------:R-:W-:Y:S01]  /*8dd0*/  MOV R6, R8 ;  /* 0x0000000800067202 */ /* 0x000fe20000000f00 */
[----:B------:R-:W-:Y:S01]  /*8de0*/  IMAD.MOV.U32 R31, RZ, RZ, R11 ;  /* 0x000000ffff1f7224 */ /* 0x000fe200078e000b */
[----:B------:R-:W-:Y:S02]  /*8df0*/  MOV R8, R14 ;  /* 0x0000000e00087202 */ /* 0x000fe40000000f00 */
[----:B------:R-:W-:Y:S02]  /*8e00*/  MOV R9, R15 ;  /* 0x0000000f00097202 */ /* 0x000fe40000000f00 */
[----:B------:R-:W-:Y:S01]  /*8e10*/  MOV R14, R10 ;  /* 0x0000000a000e7202 */ /* 0x000fe20000000f00 */
[----:B------:R-:W-:Y:S06]  /*8e20*/  BRA `(.L_x_193) ;  /* 0xffffff7000ec7947 */ /* 0x000fec000383ffff */
.L_x_1:
[----:B------:R-:W-:Y:S02]  /*8e30*/  UISETP.GE.U32.AND UP0, UPT, UR7, 0x4, UPT ;  /* 0x000000040700788c */ /* 0x000fe4000bf06070 */
[----:B------:R-:W-:-:S07]  /*8e40*/  ULOP3.LUT UR5, UR7, 0x3, URZ, 0xc0, !UPT ;  /* 0x0000000307057892 */ /* 0x000fce000f8ec0ff */
[----:B------:R-:W-:Y:S05]  /*8e50*/  BRA.U !UP0, `(.L_x_194) ;  /* 0x0000000108f07547 */ /* 0x000fea000b800000 */
[----:B------:R0:W5:Y:S04]  /*8e60*/  LDG.E.64 R2, desc[UR8][R12.64] ;  /* 0x000000080c027981 */ /* 0x000168000c1e1b00 */
[----:B------:R0:W5:Y:S04]  /*8e70*/  LDG.E.64 R4, desc[UR8][R12.64+0x8] ;  /* 0x000008080c047981 */ /* 0x000168000c1e1b00 */
[----:B------:R0:W5:Y:S01]  /*8e80*/  LDG.E.64 R6, desc[UR8][R12.64+0x10] ;  /* 0x000010080c067981 */ /* 0x000162000c1e1b00 */
[----:B------:R-:W-:Y:S01]  /*8e90*/  ULOP3.LUT UR6, UR7, 0x7ffffffc, URZ, 0xc0, !UPT ;  /* 0x7ffffffc07067892 */ /* 0x000fe2000f8ec0ff */
[----:B------:R-:W-:-:S11]  /*8ea0*/  UMOV UR4, URZ ;  /* 0x000000ff00047c82 */ /* 0x000fd60008000000 */
.L_x_195:
[----:B-----5:R-:W-:Y:S01]  /*8eb0*/  SHF.R.U32.HI R0, RZ, 0x2, R3 ;  /* 0x00000002ff007819 */ /* 0x020fe20000011603 */
[----:B------:R-:W-:Y:S01]  /*8ec0*/  UIADD3 UR4, UPT, UPT, UR4, 0x4, URZ ;  /* 0x0000000404047890 */ /* 0x000fe2000fffe0ff */
[----:B------:R-:W-:Y:S02]  /*8ed0*/  SHF.R.U32.HI R9, RZ, 0x2, R4 ;  /* 0x00000002ff097819 */ /* 0x000fe40000011604 */
[----:B------:R-:W-:Y:S01]  /*8ee0*/  LOP3.LUT R0, R0, R3, RZ, 0x3c, !PT ;  /* 0x0000000300007212 */ /* 0x000fe200078e3cff */
[----:B------:R-:W-:Y:S01]  /*8ef0*/  UISETP.NE.AND UP0, UPT, UR4, UR6, UPT ;  /* 0x000000060400728c */ /* 0x000fe2000bf05270 */
[----:B------:R-:W-:Y:S02]  /*8f00*/  SHF.L.U32 R3, R7, 0x4, RZ ;  /* 0x0000000407037819 */ /* 0x000fe400000006ff */
[----:B------:R-:W-:Y:S02]  /*8f10*/  SHF.L.U32 R8, R0, 0x1, RZ ;  /* 0x0000000100087819 */ /* 0x000fe400000006ff */
[----:B------:R-:W-:-:S02]  /*8f20*/  LOP3.LUT R9, R9, R4, RZ, 0x3c, !PT ;  /* 0x0000000409097212 */ /* 0x000fc400078e3cff */
[----:B------:R-:W-:Y:S02]  /*8f30*/  LOP3.LUT R8, R0, R8, R3, 0x96, !PT ;  /* 0x0000000800087212 */ /* 0x000fe400078e9603 */
[----:B------:R-:W-:Y:S02]  /*8f40*/  SHF.L.U32 R3, R9, 0x1, RZ ;  /* 0x0000000109037819 */ /* 0x000fe400000006ff */
[----:B------:R-:W-:Y:S02]  /*8f50*/  LOP3.LUT R8, R8, R7, RZ, 0x3c, !PT ;  /* 0x0000000708087212 */ /* 0x000fe400078e3cff */
[----:B------:R-:W-:Y:S02]  /*8f60*/  SHF.R.U32.HI R4, RZ, 0x2, R5 ;  /* 0x00000002ff047819 */ /* 0x000fe40000011605 */
[----:B------:R-:W-:Y:S02]  /*8f70*/  SHF.L.U32 R0, R8, 0x4, RZ ;  /* 0x0000000408007819 */ /* 0x000fe400000006ff */
[----:B------:R-:W-:-:S02]  /*8f80*/  LOP3.LUT R4, R4, R5, RZ, 0x3c, !PT ;  /* 0x0000000504047212 */ /* 0x000fc400078e3cff */
[----:B------:R-:W-:Y:S02]  /*8f90*/  LOP3.LUT R3, R9, R3, R0, 0x96, !PT ;  /* 0x0000000309037212 */ /* 0x000fe400078e9600 */
[----:B------:R-:W-:Y:S01]  /*8fa0*/  SHF.R.U32.HI R9, RZ, 0x2, R6 ;  /* 0x00000002ff097819 */ /* 0x000fe20000011606 */
[----:B------:R-:W-:Y:S01]  /*8fb0*/  IMAD.SHL.U32 R5, R4, 0x2, RZ ;  /* 0x0000000204057824 */ /* 0x000fe200078e00ff */
[----:B------:R-:W-:Y:S02]  /*8fc0*/  LOP3.LUT R0, R3, R8, RZ, 0x3c, !PT ;  /* 0x0000000803007212 */ /* 0x000fe400078e3cff */
[----:B------:R-:W-:Y:S02]  /*8fd0*/  LOP3.LUT R9, R9, R6, RZ, 0x3c, !PT ;  /* 0x0000000609097212 */ /* 0x000fe400078e3cff */
[----:B------:R-:W-:Y:S02]  /*8fe0*/  SHF.L.U32 R3, R0, 0x4, RZ ;  /* 0x0000000400037819 */ /* 0x000fe400000006ff */
[----:B------:R-:W-:-:S02]  /*8ff0*/  SHF.R.U32.HI R10, RZ, 0x2, R7 ;  /* 0x00000002ff0a7819 */ /* 0x000fc40000011607 */
[----:B------:R-:W-:Y:S02]  /*9000*/  LOP3.LUT R3, R4, R5, R3, 0x96, !PT ;  /* 0x0000000504037212 */ /* 0x000fe400078e9603 */
[----:B------:R-:W-:Y:S02]  /*9010*/  LOP3.LUT R10, R10, R7, RZ, 0x3c, !PT ;  /* 0x000000070a0a7212 */ /* 0x000fe400078e3cff */
[----:B------:R-:W-:Y:S02]  /*9020*/  LOP3.LUT R6, R3, R0, RZ, 0x3c, !PT ;  /* 0x0000000003067212 */ /* 0x000fe400078e3cff */
[----:B------:R-:W-:Y:S02]  /*9030*/  SHF.L.U32 R3, R9, 0x1, RZ ;  /* 0x0000000109037819 */ /* 0x000fe400000006ff */
[----:B------:R-:W-:Y:S02]  /*9040*/  SHF.L.U32 R4, R6, 0x4, RZ ;  /* 0x0000000406047819 */ /* 0x000fe400000006ff */
[----:B------:R-:W-:-:S02]  /*9050*/  SHF.R.U32.HI R7, RZ, 0x2, R8 ;  /* 0x00000002ff077819 */ /* 0x000fc40000011608 */
[----:B------:R-:W-:Y:S02]  /*9060*/  LOP3.LUT R3, R9, R3, R4, 0x96, !PT ;  /* 0x0000000309037212 */ /* 0x000fe400078e9604 */
[----:B------:R-:W-:Y:S02]  /*9070*/  SHF.L.U32 R4, R10, 0x1, RZ ;  /* 0x000000010a047819 */ /* 0x000fe400000006ff */
[----:B------:R-:W-:Y:S02]  /*9080*/  LOP3.LUT R3, R3, R6, RZ, 0x3c, !PT ;  /* 0x0000000603037212 */ /* 0x000fe400078e3cff */
[----:B------:R-:W-:Y:S02]  /*9090*/  LOP3.LUT R7, R7, R8, RZ, 0x3c, !PT ;  /* 0x0000000807077212 */ /* 0x000fe400078e3cff */
[----:B------:R-:W-:Y:S01]  /*90a0*/  SHF.R.U32.HI R9, RZ, 0x2, R0 ;  /* 0x00000002ff097819 */ /* 0x000fe20000011600 */
[----:B------:R-:W-:Y:S01]  /*90b0*/  IMAD.SHL.U32 R5, R3, 0x10, RZ ;  /* 0x0000001003057824 */ /* 0x000fe200078e00ff */
[----:B------:R-:W-:-:S02]  /*90c0*/  SHF.R.U32.HI R11, RZ, 0x2, R6 ;  /* 0x00000002ff0b7819 */ /* 0x000fc40000011606 */
[----:B------:R-:W-:Y:S02]  /*90d0*/  LOP3.LUT R9, R9, R0, RZ, 0x3c, !PT ;  /* 0x0000000009097212 */ /* 0x000fe400078e3cff */
[----:B------:R-:W-:Y:S02]  /*90e0*/  LOP3.LUT R4, R10, R4, R5, 0x96, !PT ;  /* 0x000000040a047212 */ /* 0x000fe400078e9605 */
[----:B------:R-:W-:Y:S02]  /*90f0*/  SHF.L.U32 R5, R7, 0x1, RZ ;  /* 0x0000000107057819 */ /* 0x000fe400000006ff */
[----:B------:R-:W-:Y:S02]  /*9100*/  LOP3.LUT R4, R4, R3, RZ, 0x3c, !PT ;  /* 0x0000000304047212 */ /* 0x000fe400078e3cff */
[----:B------:R-:W-:Y:S02]  /*9110*/  LOP3.LUT R11, R11, R6, RZ, 0x3c, !PT ;  /* 0x000000060b0b7212 */ /* 0x000fe400078e3cff */
[----:B------:R-:W-:-:S02]  /*9120*/  SHF.L.U32 R8, R4, 0x4, RZ ;  /* 0x0000000404087819 */ /* 0x000fc400000006ff */
[----:B------:R-:W-:Y:S02]  /*9130*/  IADD3 R2, PT, PT, R2, 0x2c3e28, RZ ;  /* 0x002c3e2802027810 */ /* 0x000fe40007ffe0ff */
[----:B------:R-:W-:Y:S02]  /*9140*/  LOP3.LUT R5, R7, R5, R8, 0x96, !PT ;  /* 0x0000000507057212 */ /* 0x000fe400078e9608 */
[----:B------:R-:W-:Y:S02]  /*9150*/  SHF.L.U32 R7, R9, 0x1, RZ ;  /* 0x0000000109077819 */ /* 0x000fe400000006ff */
[----:B------:R-:W-:-:S04]  /*9160*/  LOP3.LUT R5, R5, R4, RZ, 0x3c, !PT ;  /* 0x0000000405057212 */ /* 0x000fc800078e3cff */
[----:B------:R-:W-:-:S04]  /*9170*/  SHF.L.U32 R0, R5, 0x4, RZ ;  /* 0x0000000405007819 */ /* 0x000fc800000006ff */
[----:B------:R-:W-:Y:S01]  /*9180*/  LOP3.LUT R0, R9, R7, R0, 0x96, !PT ;  /* 0x0000000709007212 */ /* 0x000fe200078e9600 */
[----:B------:R-:W-:-:S03]  /*9190*/  IMAD.SHL.U32 R7, R11, 0x2, RZ ;  /* 0x000000020b077824 */ /* 0x000fc600078e00ff */
[----:B------:R-:W-:-:S04]  /*91a0*/  LOP3.LUT R6, R0, R5, RZ, 0x3c, !PT ;  /* 0x0000000500067212 */ /* 0x000fc800078e3cff */
[----:B------:R-:W-:-:S04]  /*91b0*/  SHF.L.U32 R0, R6, 0x4, RZ ;  /* 0x0000000406007819 */ /* 0x000fc800000006ff */
[----:B------:R-:W-:-:S04]  /*91c0*/  LOP3.LUT R7, R11, R7, R0, 0x96, !PT ;  /* 0x000000070b077212 */ /* 0x000fc800078e9600 */
[----:B------:R-:W-:Y:S01]  /*91d0*/  LOP3.LUT R7, R7, R6, RZ, 0x3c, !PT ;  /* 0x0000000607077212 */ /* 0x000fe200078e3cff */
[----:B------:R-:W-:Y:S06]  /*91e0*/  BRA.U UP0, `(.L_x_195) ;  /* 0xfffffffd00307547 */ /* 0x000fec000b83ffff */
[----:B------:R1:W-:Y:S04]  /*91f0*/  STG.E.64 desc[UR8][R12.64+0x8], R4 ;  /* 0x000008040c007986 */ /* 0x0003e8000c101b08 */
[----:B------:R1:W-:Y:S04]  /*9200*/  STG.E.64 desc[UR8][R12.64+0x10], R6 ;  /* 0x000010060c007986 */ /* 0x0003e8000c101b08 */
[----:B------:R1:W-:Y:S02]  /*9210*/  STG.E.64 desc[UR8][R12.64], R2 ;  /* 0x000000020c007986 */ /* 0x0003e4000c101b08 */
.L_x_194:
[----:B------:R-:W-:-:S09]  /*9220*/  UISETP.NE.AND UP0, UPT, UR5, URZ, UPT ;  /* 0x000000ff0500728c */ /* 0x000fd2000bf05270 */
[----:B------:R-:W-:Y:S05]  /*9230*/  BRA.U !UP0, `(.L_x_0) ;  /* 0x0000000108dc7547 */ /* 0x000fea000b800000 */
[----:B------:R-:W-:Y:S02]  /*9240*/  UISETP.NE.AND UP0, UPT, UR5, 0x1, UPT ;  /* 0x000000010500788c */ /* 0x000fe4000bf05270 */
[----:B------:R-:W-:-:S04]  /*9250*/  ULOP3.LUT UR4, UR7, 0x1, URZ, 0xc0, !UPT ;  /* 0x0000000107047892 */ /* 0x000fc8000f8ec0ff */
[----:B------:R-:W-:-:S03]  /*9260*/  UISETP.NE.U32.AND UP1, UPT, UR4, 0x1, UPT ;  /* 0x000000010400788c */ /* 0x000fc6000bf25070 */
[----:B------:R-:W-:Y:S08]  /*9270*/  BRA.U !UP0, `(.L_x_196) ;  /* 0x00000001087c7547 */ /* 0x000ff0000b800000 */
[----:B------:R-:W2:Y:S04]  /*9280*/  LDG.E.64 R10, desc[UR8][R12.64] ;  /* 0x000000080c0a7981 */ /* 0x000ea8000c1e1b00 */
[----:B-1----:R-:W3:Y:S04]  /*9290*/  LDG.E.64 R4, desc[UR8][R12.64+0x10] ;  /* 0x000010080c047981 */ /* 0x002ee8000c1e1b00 */
[----:B------:R-:W4:Y:S01]  /*92a0*/  LDG.E.64 R2, desc[UR8][R12.64+0x8] ;  /* 0x000008080c027981 */ /* 0x000f22000c1e1b00 */
[----:B--2---:R-:W-:-:S04]  /*92b0*/  SHF.R.U32.HI R0, RZ, 0x2, R11 ;  /* 0x00000002ff007819 */ /* 0x004fc8000001160b */
[----:B------:R-:W-:Y:S02]  /*92c0*/  LOP3.LUT R0, R0, R11, RZ, 0x3c, !PT ;  /* 0x0000000b00007212 */ /* 0x000fe400078e3cff */
[----:B---3--:R-:W-:Y:S02]  /*92d0*/  SHF.L.U32 R7, R5, 0x4, RZ ;  /* 0x0000000405077819 */ /* 0x008fe400000006ff */
[C---:B------:R-:W-:Y:S02]  /*92e0*/  SHF.L.U32 R6, R0.reuse, 0x1, RZ ;  /* 0x0000000100067819 */ /* 0x040fe400000006ff */
[----:B----4-:R-:W-:Y:S02]  /*92f0*/  SHF.R.U32.HI R9, RZ, 0x2, R2 ;  /* 0x00000002ff097819 */ /* 0x010fe40000011602 */
[----:B------:R-:W-:Y:S02]  /*9300*/  LOP3.LUT R6, R0, R6, R7, 0x96, !PT ;  /* 0x0000000600067212 */ /* 0x000fe400078e9607 */
[----:B------:R-:W-:-:S02]  /*9310*/  LOP3.LUT R9, R9, R2, RZ, 0x3c, !PT ;  /* 0x0000000209097212 */ /* 0x000fc400078e3cff */
[----:B------:R-:W-:Y:S02]  /*9320*/  LOP3.LUT R6, R6, R5, RZ, 0x3c, !PT ;  /* 0x0000000506067212 */ /* 0x000fe400078e3cff */
[----:B------:R-:W-:Y:S01]  /*9330*/  SHF.R.U32.HI R8, RZ, 0x2, R3 ;  /* 0x00000002ff087819 */ /* 0x000fe20000011603 */
[C---:B------:R-:W-:Y:S01]  /*9340*/  IMAD.SHL.U32 R2, R9.reuse, 0x2, RZ ;  /* 0x0000000209027824 */ /* 0x040fe200078e00ff */
[----:B------:R-:W-:Y:S02]  /*9350*/  SHF.L.U32 R0, R6, 0x4, RZ ;  /* 0x0000000406007819 */ /* 0x000fe400000006ff */
[----:B------:R-:W-:Y:S02]  /*9360*/  LOP3.LUT R8, R8, R3, RZ, 0x3c, !PT ;  /* 0x0000000308087212 */ /* 0x000fe400078e3cff */
[----:B------:R-:W-:Y:S02]  /*9370*/  LOP3.LUT R7, R9, R2, R0, 0x96, !PT ;  /* 0x0000000209077212 */ /* 0x000fe400078e9600 */
[----:B------:R-:W-:-:S02]  /*9380*/  SHF.L.U32 R0, R8, 0x1, RZ ;  /* 0x0000000108007819 */ /* 0x000fc400000006ff */
[----:B------:R-:W-:Y:S02]  /*9390*/  LOP3.LUT R7, R7, R6, RZ, 0x3c, !PT ;  /* 0x0000000607077212 */ /* 0x000fe400078e3cff */
[----:B------:R-:W-:Y:S02]  /*93a0*/  SHF.R.U32.HI R9, RZ, 0x2, R4 ;  /* 0x00000002ff097819 */ /* 0x000fe40000011604 */
[----:B------:R-:W-:Y:S01]  /*93b0*/  SHF.L.U32 R3, R7, 0x4, RZ ;  /* 0x0000000407037819 */ /* 0x000fe200000006ff */
[----:B------:R2:W-:Y:S01]  /*93c0*/  STG.E.64 desc[UR8][R12.64+0x8], R6 ;  /* 0x000008060c007986 */ /* 0x0005e2000c101b08 */
[----:B------:R-:W-:Y:S02]  /*93d0*/  LOP3.LUT R9, R9, R4, RZ, 0x3c, !PT ;  /* 0x0000000409097212 */ /* 0x000fe400078e3cff */
[----:B------:R-:W-:Y:S02]  /*93e0*/  LOP3.LUT R0, R8, R0, R3, 0x96, !PT ;  /* 0x0000000008007212 */ /* 0x000fe400078e9603 */
[----:B------:R-:W-:-:S02]  /*93f0*/  SHF.L.U32 R3, R9, 0x1, RZ ;  /* 0x0000000109037819 */ /* 0x000fc400000006ff */
[----:B------:R-:W-:Y:S02]  /*9400*/  LOP3.LUT R2, R0, R7, RZ, 0x3c, !PT ;  /* 0x0000000700027212 */ /* 0x000fe400078e3cff */
[----:B------:R-:W-:-:S03]  /*9410*/  IADD3 R4, PT, PT, R10, 0x161f14, RZ ;  /* 0x00161f140a047810 */ /* 0x000fc60007ffe0ff */
[----:B------:R-:W-:Y:S02]  /*9420*/  IMAD.SHL.U32 R0, R2, 0x10, RZ ;  /* 0x0000001002007824 */ /* 0x000fe400078e00ff */
[----:B------:R2:W-:Y:S03]  /*9430*/  STG.E.64 desc[UR8][R12.64], R4 ;  /* 0x000000040c007986 */ /* 0x0005e6000c101b08 */
[----:B------:R-:W-:-:S04]  /*9440*/  LOP3.LUT R3, R9, R3, R0, 0x96, !PT ;  /* 0x0000000309037212 */ /* 0x000fc800078e9600 */
[----:B------:R-:W-:-:S05]  /*9450*/  LOP3.LUT R3, R3, R2, RZ, 0x3c, !PT ;  /* 0x0000000203037212 */ /* 0x000fca00078e3cff */
[----:B------:R2:W-:Y:S02]  /*9460*/  STG.E.64 desc[UR8][R12.64+0x10], R2 ;  /* 0x000010020c007986 */ /* 0x0005e4000c101b08 */
.L_x_196:
[----:B------:R-:W-:Y:S05]  /*9470*/  BRA.U UP1, `(.L_x_0) ;  /* 0x00000001014c7547 */ /* 0x000fea000b800000 */
[----:B------:R-:W3:Y:S04]  /*9480*/  LDG.E.64 R8, desc[UR8][R12.64] ;  /* 0x000000080c087981 */ /* 0x000ee8000c1e1b00 */
[----:B-12---:R-:W2:Y:S04]  /*9490*/  LDG.E.64 R4, desc[UR8][R12.64+0x10] ;  /* 0x000010080c047981 */ /* 0x006ea8000c1e1b00 */
[----:B------:R-:W4:Y:S01]  /*94a0*/  LDG.E.64 R2, desc[UR8][R12.64+0x8] ;  /* 0x000008080c027981 */ /* 0x000f22000c1e1b00 */
[----:B---3--:R-:W-:-:S04]  /*94b0*/  SHF.R.U32.HI R0, RZ, 0x2, R9 ;  /* 0x00000002ff007819 */ /* 0x008fc80000011609 */
[----:B------:R-:W-:Y:S01]  /*94c0*/  LOP3.LUT R0, R0, R9, RZ, 0x3c, !PT ;  /* 0x0000000900007212 */ /* 0x000fe200078e3cff */
[----:B--2---:R3:W-:Y:S01]  /*94d0*/  STG.E.64 desc[UR8][R12.64+0x8], R4 ;  /* 0x000008040c007986 */ /* 0x0047e2000c101b08 */
[----:B------:R-:W-:Y:S02]  /*94e0*/  SHF.L.U32 R7, R5, 0x4, RZ ;  /* 0x0000000405077819 */ /* 0x000fe400000006ff */
[C---:B------:R-:W-:Y:S02]  /*94f0*/  SHF.L.U32 R6, R0.reuse, 0x1, RZ ;  /* 0x0000000100067819 */ /* 0x040fe400000006ff */
[----:B----4-:R-:W-:Y:S02]  /*9500*/  SHF.R.U32.HI R9, RZ, 0x2, R2 ;  /* 0x00000002ff097819 */ /* 0x010fe40000011602 */
[----:B------:R-:W-:Y:S02]  /*9510*/  LOP3.LUT R6, R0, R6, R7, 0x96, !PT ;  /* 0x0000000600067212 */ /* 0x000fe400078e9607 */
[----:B------:R-:W-:-:S02]  /*9520*/  LOP3.LUT R9, R9, R2, RZ, 0x3c, !PT ;  /* 0x0000000209097212 */ /* 0x000fc400078e3cff */
[----:B------:R-:W-:Y:S02]  /*9530*/  LOP3.LUT R6, R6, R5, RZ, 0x3c, !PT ;  /* 0x0000000506067212 */ /* 0x000fe400078e3cff */
[----:B------:R-:W-:-:S03]  /*9540*/  SHF.L.U32 R2, R9, 0x1, RZ ;  /* 0x0000000109027819 */ /* 0x000fc600000006ff */
[----:B------:R-:W-:-:S05]  /*9550*/  IMAD.SHL.U32 R0, R6, 0x10, RZ ;  /* 0x0000001006007824 */ /* 0x000fca00078e00ff */
[----:B------:R-:W-:Y:S02]  /*9560*/  LOP3.LUT R7, R9, R2, R0, 0x96, !PT ;  /* 0x0000000209077212 */ /* 0x000fe400078e9600 */
[----:B------:R-:W-:Y:S02]  /*9570*/  IADD3 R2, PT, PT, R8, 0xb0f8a, RZ ;  /* 0x000b0f8a08027810 */ /* 0x000fe40007ffe0ff */
[----:B------:R-:W-:-:S03]  /*9580*/  LOP3.LUT R7, R7, R6, RZ, 0x3c, !PT ;  /* 0x0000000607077212 */ /* 0x000fc600078e3cff */
[----:B------:R3:W-:Y:S04]  /*9590*/  STG.E.64 desc[UR8][R12.64], R2 ;  /* 0x000000020c007986 */ /* 0x0007e8000c101b08 */
[----:B------:R3:W-:Y:S02]  /*95a0*/  STG.E.64 desc[UR8][R12.64+0x10], R6 ;  /* 0x000010060c007986 */ /* 0x0007e4000c101b08 */
.L_x_0:
[----:B-123--:R-:W-:Y:S01]  /*95b0*/  I2FP.F32.S32 R5, UR7 ;  /* 0x0000000700057c45 */ /* 0x00efe20008201400 */
[----:B------:R-:W-:Y:S03]  /*95c0*/  BSSY.RECONVERGENT B0, `(.L_x_197) ;  /* 0x000000e000007945 */ /* 0x000fe60003800200 */
[----:B------:R-:W1:Y:S08]  /*95d0*/  MUFU.RCP R0, R5 ;  /* 0x0000000500007308 */ /* 0x000e700000001000 */
[----:B------:R-:W2:Y:S01]  /*95e0*/  FCHK P0, R24, R5 ;  /* 0x0000000518007302 */ /* 0x000ea20000000000 */
[----:B-1----:R-:W-:-:S04]  /*95f0*/  FFMA R3, -R5, R0, 1 ;  /* 0x3f80000005037423 */ /* 0x002fc80000000100 */
[----:B------:R-:W-:-:S04]  /*9600*/  FFMA R3, R0, R3, R0 ;  /* 0x0000000300037223 */ /* 0x000fc80000000000 */
[----:B------:R-:W-:-:S04]  /*9610*/  FFMA R0, R3, R24, RZ ;  /* 0x0000001803007223 */ /* 0x000fc800000000ff */
[----:B------:R-:W-:-:S04]  /*9620*/  FFMA R7, -R5, R0, R24 ;  /* 0x0000000005077223 */ /* 0x000fc80000000118 */
[----:B------:R-:W-:Y:S01]  /*9630*/  FFMA R3, R3, R7, R0 ;  /* 0x0000000703037223 */ /* 0x000fe20000000000 */
[----:B--2---:R-:W-:Y:S06]  /*9640*/  @!P0 BRA `(.L_x_198) ;  /* 0x0000000000148947 */ /* 0x004fec0003800000 */
[----:B------:R-:W-:Y:S02]  /*9650*/  MOV R0, R24 ;  /* 0x0000001800007202 */ /* 0x000fe40000000f00 */
[----:B------:R-:W-:Y:S02]  /*9660*/  MOV R3, R5 ;  /* 0x0000000500037202 */ /* 0x000fe40000000f00 */
[----:B------:R-:W-:-:S07]  /*9670*/  MOV R34, 0x9690 ;  /* 0x0000969000227802 */ /* 0x000fce0000000f00 */
[----:B0----5:R-:W-:Y:S05]  /*9680*/  CALL.REL.NOINC `($__internal_2_$__cuda_sm3x_div_rn_noftz_f32_slowpath) ;  /* 0x0000001000087944 */ /* 0x021fea0003c00000 */
[----:B------:R-:W-:-:S07]  /*9690*/  MOV R3, R0 ;  /* 0x0000000000037202 */ /* 0x000fce0000000f00 */
.L_x_198:
[----:B------:R-:W-:Y:S05]  /*96a0*/  BSYNC.RECONVERGENT B0 ;  /* 0x0000000000007941 */ /* 0x000fea0003800200 */
.L_x_197:
[----:B------:R-:W1:Y:S01]  /*96b0*/  MUFU.RCP R0, R5 ;  /* 0x0000000500007308 */ /* 0x000e620000001000 */
[----:B------:R-:W-:Y:S01]  /*96c0*/  BSSY.RECONVERGENT B0, `(.L_x_199) ;  /* 0x000000d000007945 */ /* 0x000fe20003800200 */
[----:B------:R-:W-:-:S06]  /*96d0*/  IMAD.MOV.U32 R11, RZ, RZ, R3 ;  /* 0x000000ffff0b7224 */ /* 0x000fcc00078e0003 */
        /* <DEDUP_REMOVED lines=11> */
.L_x_200:
[----:B------:R-:W-:Y:S05]  /*9790*/  BSYNC.RECONVERGENT B0 ;  /* 0x0000000000007941 */ /* 0x000fea0003800200 */
.L_x_199:
[----:B------:R-:W1:Y:S01]  /*97a0*/  MUFU.RCP R2, R5 ;  /* 0x0000000500027308 */ /* 0x000e620000001000 */
[----:B------:R-:W-:Y:S01]  /*97b0*/  BSSY.RECONVERGENT B0, `(.L_x_201) ;  /* 0x000000d000007945 */ /* 0x000fe20003800200 */
[----:B------:R-:W-:-:S06]  /*97c0*/  MOV R7, R0 ;  /* 0x0000000000077202 */ /* 0x000fcc0000000f00 */
[----:B------:R-:W2:Y:S01]  /*97d0*/  FCHK P0, R26, R5 ;  /* 0x000000051a007302 */ /* 0x000ea20000000000 */
[----:B-1----:R-:W-:-:S04]  /*97e0*/  FFMA R3, -R5, R2, 1 ;  /* 0x3f80000005037423 */ /* 0x002fc80000000102 */
[----:B------:R-:W-:-:S04]  /*97f0*/  FFMA R3, R2, R3, R2 ;  /* 0x0000000302037223 */ /* 0x000fc80000000002 */
[----:B------:R-:W-:-:S04]  /*9800*/  FFMA R2, R3, R26, RZ ;  /* 0x0000001a03027223 */ /* 0x000fc800000000ff */
[----:B------:R-:W-:-:S04]  /*9810*/  FFMA R9, -R5, R2, R26 ;  /* 0x0000000205097223 */ /* 0x000fc8000000011a */
[----:B------:R-:W-:Y:S01]  /*9820*/  FFMA R0, R3, R9, R2 ;  /* 0x0000000903007223 */ /* 0x000fe20000000002 */
[----:B--2---:R-:W-:Y:S06]  /*9830*/  @!P0 BRA `(.L_x_202) ;  /* 0x0000000000108947 */ /* 0x004fec0003800000 */
[----:B------:R-:W-:Y:S01]  /*9840*/  MOV R0, R26 ;  /* 0x0000001a00007202 */ /* 0x000fe20000000f00 */
[----:B------:R-:W-:Y:S01]  /*9850*/  IMAD.MOV.U32 R3, RZ, RZ, R5 ;  /* 0x000000ffff037224 */ /* 0x000fe200078e0005 */
[----:B------:R-:W-:-:S07]  /*9860*/  MOV R34, 0x9880 ;  /* 0x0000988000227802 */ /* 0x000fce0000000f00 */
[----:B0----5:R-:W-:Y:S05]  /*9870*/  CALL.REL.NOINC `($__internal_2_$__cuda_sm3x_div_rn_noftz_f32_slowpath) ;  /* 0x0000000c008c7944 */ /* 0x021fea0003c00000 */
.L_x_202:
[----:B------:R-:W-:Y:S05]  /*9880*/  BSYNC.RECONVERGENT B0 ;  /* 0x0000000000007941 */ /* 0x000fea0003800200 */
.L_x_201:
[----:B------:R-:W1:Y:S01]  /*9890*/  LDCU UR4, c[0x0][0x3b4] ;  /* 0x00007680ff0477ac */ /* 0x000e620008000800 */
[----:B------:R-:W-:Y:S01]  /*98a0*/  MOV R5, R0 ;  /* 0x0000000000057202 */ /* 0x000fe20000000f00 */
[----:B-1----:R-:W-:-:S09]  /*98b0*/  UISETP.NE.AND UP0, UPT, UR4, 0x1, UPT ;  /* 0x000000010400788c */ /* 0x002fd2000bf05270 */
[----:B------:R-:W-:Y:S05]  /*98c0*/  BRA.U UP0, `(.L_x_203) ;  /* 0x0000000500a47547 */ /* 0x000fea000b800000 */
[----:B------:R-:W1:Y:S01]  /*98d0*/  LDCU UR4, c[0x0][0x3b8] ;  /* 0x00007700ff0477ac */ /* 0x000e620008000800 */
[----:B------:R-:W2:Y:S01]  /*98e0*/  LDC.64 R8, c[0x0][0x3c0] ;  /* 0x0000f000ff087b82 */ /* 0x000ea20000000a00 */
[----:B-1----:R-:W-:Y:S01]  /*98f0*/  ISETP.NE.AND P0, PT, RZ, UR4, PT ;  /* 0x00000004ff007c0c */ /* 0x002fe2000bf05270 */
[----:B--2---:R-:W-:-:S12]  /*9900*/  IMAD.WIDE R8, R27, 0xc, R8 ;  /* 0x0000000c1b087825 */ /* 0x004fd800078e0208 */
[----:B------:R1:W-:Y:S04]  /*9910*/  @!P0 STG.E desc[UR8][R8.64], R11 ;  /* 0x0000000b08008986 */ /* 0x0003e8000c101908 */
[----:B------:R1:W-:Y:S04]  /*9920*/  @!P0 STG.E desc[UR8][R8.64+0x4], R7 ;  /* 0x0000040708008986 */ /* 0x0003e8000c101908 */
[----:B------:R1:W-:Y:S04]  /*9930*/  @!P0 STG.E desc[UR8][R8.64+0x8], R5 ;  /* 0x0000080508008986 */ /* 0x0003e8000c101908 */
[----:B------:R-:W2:Y:S04]  /*9940*/  @P0 LDG.E R0, desc[UR8][R8.64] ;  /* 0x0000000808000981 */ /* 0x000ea8000c1e1900 */
[----:B------:R-:W3:Y:S04]  /*9950*/  @P0 LDG.E R4, desc[UR8][R8.64+0x4] ;  /* 0x0000040808040981 */ /* 0x000ee8000c1e1900 */
[----:B------:R-:W4:Y:S01]  /*9960*/  @P0 LDG.E R6, desc[UR8][R8.64+0x8] ;  /* 0x0000080808060981 */ /* 0x000f22000c1e1900 */
[----:B------:R-:W-:Y:S01]  /*9970*/  UIADD3 UR4, UPT, UPT, UR4, 0x1, URZ ;  /* 0x0000000104047890 */ /* 0x000fe2000fffe0ff */
[----:B------:R-:W-:Y:S05]  /*9980*/  BSSY.RECONVERGENT B0, `(.L_x_204) ;  /* 0x0000014000007945 */ /* 0x000fea0003800200 */
[----:B------:R-:W-:-:S04]  /*9990*/  I2FP.F32.S32 R2, UR4 ;  /* 0x0000000400027c45 */ /* 0x000fc80008201400 */
[----:B------:R-:W0:Y:S01]  /*99a0*/  MUFU.RCP R3, R2 ;  /* 0x0000000200037308 */ /* 0x000e220000001000 */
[----:B--2---:R-:W-:Y:S01]  /*99b0*/  @P0 FADD R11, R11, R0 ;  /* 0x000000000b0b0221 */ /* 0x004fe20000000000 */
[----:B0-----:R-:W-:Y:S01]  /*99c0*/  FFMA R0, -R2, R3, 1 ;  /* 0x3f80000002007423 */ /* 0x001fe20000000103 */
[----:B---3--:R-:W-:-:S03]  /*99d0*/  @P0 FADD R7, R7, R4 ;  /* 0x0000000407070221 */ /* 0x008fc60000000000 */
[----:B------:R1:W-:Y:S01]  /*99e0*/  @P0 STG.E desc[UR8][R8.64], R11 ;  /* 0x0000000b08000986 */ /* 0x0003e2000c101908 */
[----:B------:R-:W-:Y:S01]  /*99f0*/  FFMA R0, R3, R0, R3 ;  /* 0x0000000003007223 */ /* 0x000fe20000000003 */
[----:B----4-:R-:W-:Y:S02]  /*9a00*/  @P0 FADD R5, R5, R6 ;  /* 0x0000000605050221 */ /* 0x010fe40000000000 */
[----:B------:R1:W-:Y:S01]  /*9a10*/  @P0 STG.E desc[UR8][R8.64+0x4], R7 ;  /* 0x0000040708000986 */ /* 0x0003e2000c101908 */
[----:B------:R-:W-:-:S03]  /*9a20*/  FFMA R3, R0, -R11, RZ ;  /* 0x8000000b00037223 */ /* 0x000fc600000000ff */
[----:B------:R1:W-:Y:S01]  /*9a30*/  @P0 STG.E desc[UR8][R8.64+0x8], R5 ;  /* 0x0000080508000986 */ /* 0x0003e2000c101908 */
[----:B------:R-:W0:Y:S01]  /*9a40*/  FCHK P0, -R11, R2 ;  /* 0x000000020b007302 */ /* 0x000e220000000100 */
[----:B------:R-:W-:-:S04]  /*9a50*/  FFMA R4, -R2, R3, -R11 ;  /* 0x0000000302047223 */ /* 0x000fc8000000090b */
[----:B------:R-:W-:Y:S01]  /*9a60*/  FFMA R0, R0, R4, R3 ;  /* 0x0000000400007223 */ /* 0x000fe20000000003 */
[----:B01----:R-:W-:Y:S06]  /*9a70*/  @!P0 BRA `(.L_x_205) ;  /* 0x0000000000108947 */ /* 0x003fec0003800000 */
[----:B------:R-:W-:Y:S01]  /*9a80*/  FADD R0, -R11, -RZ ;  /* 0x800000ff0b007221 */ /* 0x000fe20000000100 */
[----:B------:R-:W-:Y:S02]  /*9a90*/  MOV R3, R2 ;  /* 0x0000000200037202 */ /* 0x000fe40000000f00 */
[----:B------:R-:W-:-:S07]  /*9aa0*/  MOV R34, 0x9ac0 ;  /* 0x00009ac000227802 */ /* 0x000fce0000000f00 */
[----:B-----5:R-:W-:Y:S05]  /*9ab0*/  CALL.REL.NOINC `($__internal_2_$__cuda_sm3x_div_rn_noftz_f32_slowpath) ;  /* 0x0000000800fc7944 */ /* 0x020fea0003c00000 */
.L_x_205:
[----:B------:R-:W-:Y:S05]  /*9ac0*/  BSYNC.RECONVERGENT B0 ;  /* 0x0000000000007941 */ /* 0x000fea0003800200 */
.L_x_204:
[----:B------:R-:W0:Y:S01]  /*9ad0*/  LDCU UR4, c[0x0][0x3b0] ;  /* 0x00007600ff0477ac */ /* 0x000e220008000800 */
[----:B------:R-:W-:Y:S01]  /*9ae0*/  HFMA2 R3, -RZ, RZ, 1.75, 0 ;  /* 0x3f000000ff037431 */ /* 0x000fe200000001ff */
[----:B------:R-:W-:Y:S01]  /*9af0*/  MOV R4, 0x437c0000 ;  /* 0x437c000000047802 */ /* 0x000fe20000000f00 */
[----:B------:R-:W1:Y:S01]  /*9b00*/  MUFU.RCP R11, R2 ;  /* 0x00000002000b7308 */ /* 0x000e620000001000 */
[----:B------:R-:W-:Y:S07]  /*9b10*/  BSSY.RECONVERGENT B0, `(.L_x_206) ;  /* 0x0000016000007945 */ /* 0x000fee0003800200 */
[----:B------:R-:W-:Y:S01]  /*9b20*/  FCHK P0, -R7, R2 ;  /* 0x0000000207007302 */ /* 0x000fe20000000100 */
[----:B0-----:R-:W-:-:S04]  /*9b30*/  FMUL R0, R0, UR4 ;  /* 0x0000000400007c20 */ /* 0x001fc80008400000 */
[----:B------:R-:W-:-:S04]  /*9b40*/  FFMA.SAT R3, R0, 0.0057249800302088260651, R3 ;  /* 0x3bbb989d00037823 */ /* 0x000fc80000002003 */
[----:B------:R-:W-:-:S04]  /*9b50*/  FFMA.RM R3, R3, R4, 12582913 ;  /* 0x4b40000103037423 */ /* 0x000fc80000004004 */
[C---:B------:R-:W-:Y:S01]  /*9b60*/  FADD R9, R3.reuse, -12583039 ;  /* 0xcb40007f03097421 */ /* 0x040fe20000000000 */
[----:B------:R-:W-:-:S03]  /*9b70*/  IMAD.SHL.U32 R3, R3, 0x800000, RZ ;  /* 0x0080000003037824 */ /* 0x000fc600078e00ff */
[----:B------:R-:W-:-:S04]  /*9b80*/  FFMA R9, R0, 1.4426950216293334961, -R9 ;  /* 0x3fb8aa3b00097823 */ /* 0x000fc80000000809 */
[----:B------:R-:W-:Y:S01]  /*9b90*/  FFMA R9, R0, 1.925963033500011079e-08, R9 ;  /* 0x32a5706000097823 */ /* 0x000fe20000000009 */
[----:B-1----:R-:W-:-:S03]  /*9ba0*/  FFMA R0, -R2, R11, 1 ;  /* 0x3f80000002007423 */ /* 0x002fc6000000010b */
[----:B------:R-:W0:Y:S01]  /*9bb0*/  MUFU.EX2 R4, R9 ;  /* 0x0000000900047308 */ /* 0x000e220000000800 */
[----:B------:R-:W-:-:S04]  /*9bc0*/  FFMA R0, R11, R0, R11 ;  /* 0x000000000b007223 */ /* 0x000fc8000000000b */
[----:B------:R-:W-:-:S04]  /*9bd0*/  FFMA R11, R0, -R7, RZ ;  /* 0x80000007000b7223 */ /* 0x000fc800000000ff */
[----:B------:R-:W-:-:S04]  /*9be0*/  FFMA R6, -R2, R11, -R7 ;  /* 0x0000000b02067223 */ /* 0x000fc80000000907 */
[----:B------:R-:W-:Y:S01]  /*9bf0*/  FFMA R0, R0, R6, R11 ;  /* 0x0000000600007223 */ /* 0x000fe2000000000b */
[----:B0-----:R-:W-:-:S04]  /*9c00*/  FFMA R4, R3, -R4, 1 ;  /* 0x3f80000003047423 */ /* 0x001fc80000000804 */
[----:B------:R-:W-:Y:S01]  /*9c10*/  FMUL R4, R4, 255 ;  /* 0x437f000004047820 */ /* 0x000fe20000400000 */
[----:B------:R-:W-:Y:S06]  /*9c20*/  @!P0 BRA `(.L_x_207) ;  /* 0x0000000000108947 */ /* 0x000fec0003800000 */
[----:B------:R-:W-:Y:S01]  /*9c30*/  FADD R0, -R7, -RZ ;  /* 0x800000ff07007221 */ /* 0x000fe20000000100 */
[----:B------:R-:W-:Y:S02]  /*9c40*/  MOV R3, R2 ;  /* 0x0000000200037202 */ /* 0x000fe40000000f00 */
[----:B------:R-:W-:-:S07]  /*9c50*/  MOV R34, 0x9c70 ;  /* 0x00009c7000227802 */ /* 0x000fce0000000f00 */
[----:B-----5:R-:W-:Y:S05]  /*9c60*/  CALL.REL.NOINC `($__internal_2_$__cuda_sm3x_div_rn_noftz_f32_slowpath) ;  /* 0x0000000800907944 */ /* 0x020fea0003c00000 */
.L_x_207:
[----:B------:R-:W-:Y:S05]  /*9c70*/  BSYNC.RECONVERGENT B0 ;  /* 0x0000000000007941 */ /* 0x000fea0003800200 */
.L_x_206:
        /* <DEDUP_REMOVED lines=10> */
[----:B------:R-:W-:-:S03]  /*9d20*/  SHF.L.U32 R3, R3, 0x17, RZ ;  /* 0x0000001703037819 */ /* 0x000fc600000006ff */
        /* <DEDUP_REMOVED lines=12> */
[----:B------:R-:W-:Y:S01]  /*9df0*/  IMAD.MOV.U32 R3, RZ, RZ, R2 ;  /* 0x000000ffff037224 */ /* 0x000fe200078e0002 */
[----:B------:R-:W-:-:S07]  /*9e00*/  MOV R34, 0x9e20 ;  /* 0x00009e2000227802 */ /* 0x000fce0000000f00 */
[----:B-----5:R-:W-:Y:S05]  /*9e10*/  CALL.REL.NOINC `($__internal_2_$__cuda_sm3x_div_rn_noftz_f32_slowpath) ;  /* 0x0000000800247944 */ /* 0x020fea0003c00000 */
.L_x_209:
[----:B------:R-:W-:Y:S05]  /*9e20*/  BSYNC.RECONVERGENT B0 ;  /* 0x0000000000007941 */ /* 0x000fea0003800200 */
.L_x_208:
[----:B------:R-:W0:Y:S01]  /*9e30*/  LDCU UR4, c[0x0][0x3b0] ;  /* 0x00007600ff0477ac */ /* 0x000e220008000800 */
[----:B------:R-:W-:Y:S01]  /*9e40*/  HFMA2 R3, -RZ, RZ, 1.75, 0 ;  /* 0x3f000000ff037431 */ /* 0x000fe200000001ff */
[----:B------:R-:W-:Y:S01]  /*9e50*/  MOV R5, 0x437c0000 ;  /* 0x437c000000057802 */ /* 0x000fe20000000f00 */
[----:B0-----:R-:W-:-:S04]  /*9e60*/  FMUL R0, R0, UR4 ;  /* 0x0000000400007c20 */ /* 0x001fc80008400000 */
[----:B------:R-:W-:-:S04]  /*9e70*/  FFMA.SAT R2, R0, 0.0057249800302088260651, R3 ;  /* 0x3bbb989d00027823 */ /* 0x000fc80000002003 */
[----:B------:R-:W-:-:S04]  /*9e80*/  FFMA.RM R5, R2, R5, 12582913 ;  /* 0x4b40000102057423 */ /* 0x000fc80000004005 */
[C---:B------:R-:W-:Y:S01]  /*9e90*/  FADD R3, R5.reuse, -12583039 ;  /* 0xcb40007f05037421 */ /* 0x040fe20000000000 */
[----:B------:R-:W-:-:S03]  /*9ea0*/  SHF.L.U32 R5, R5, 0x17, RZ ;  /* 0x0000001705057819 */ /* 0x000fc600000006ff */
[C---:B------:R-:W-:Y:S02]  /*9eb0*/  FFMA R7, R0.reuse, 1.4426950216293334961, -R3 ;  /* 0x3fb8aa3b00077823 */ /* 0x040fe40000000803 */
[----:B------:R-:W0:Y:S02]  /*9ec0*/  LDC.64 R2, c[0x0][0x3c8] ;  /* 0x0000f200ff027b82 */ /* 0x000e240000000a00 */
[----:B------:R-:W-:-:S04]  /*9ed0*/  FFMA R7, R0, 1.925963033500011079e-08, R7 ;  /* 0x32a5706000077823 */ /* 0x000fc80000000007 */
[----:B------:R-:W1:Y:S02]  /*9ee0*/  MUFU.EX2 R0, R7 ;  /* 0x0000000700007308 */ /* 0x000e640000000800 */
[----:B-1----:R-:W-:Y:S01]  /*9ef0*/  FFMA R0, R5, -R0, 1 ;  /* 0x3f80000005007423 */ /* 0x002fe20000000800 */
[----:B0-----:R-:W-:-:S04]  /*9f00*/  IMAD.WIDE R2, R27, 0xc, R2 ;  /* 0x0000000c1b027825 */ /* 0x001fc800078e0202 */
[----:B------:R-:W-:Y:S01]  /*9f10*/  FMUL R5, R0, 255 ;  /* 0x437f000000057820 */ /* 0x000fe20000400000 */
[----:B------:R-:W-:Y:S04]  /*9f20*/  STG.E desc[UR8][R2.64], R4 ;  /* 0x0000000402007986 */ /* 0x000fe8000c101908 */
[----:B------:R-:W-:Y:S04]  /*9f30*/  STG.E desc[UR8][R2.64+0x4], R9 ;  /* 0x0000040902007986 */ /* 0x000fe8000c101908 */
[----:B------:R-:W-:Y:S01]  /*9f40*/  STG.E desc[UR8][R2.64+0x8], R5 ;  /* 0x0000080502007986 */ /* 0x000fe2000c101908 */
[----:B------:R-:W-:Y:S05]  /*9f50*/  EXIT ;  /* 0x000000000000794d */ /* 0x000fea0003800000 */
.L_x_203:
[----:B------:R-:W1:Y:S01]  /*9f60*/  LDCU UR4, c[0x0][0x3b0] ;  /* 0x00007600ff0477ac */ /* 0x000e620008000800 */
[----:B------:R-:W-:Y:S02]  /*9f70*/  HFMA2 R6, -RZ, RZ, 1.75, 0 ;  /* 0x3f000000ff067431 */ /* 0x000fe400000001ff */
[----:B------:R-:W-:Y:S02]  /*9f80*/  IMAD.MOV.U32 R10, RZ, RZ, 0x437c0000 ;  /* 0x437c0000ff0a7424 */ /* 0x000fe400078e00ff */
[----:B-1----:R-:W-:Y:S01]  /*9f90*/  FMUL R7, R7, -UR4 ;  /* 0x8000000407077c20 */ /* 0x002fe20008400000 */
[----:B------:R-:W-:Y:S01]  /*9fa0*/  FMUL R11, R11, -UR4 ;  /* 0x800000040b0b7c20 */ /* 0x000fe20008400000 */
[----:B------:R-:W-:Y:S02]  /*9fb0*/  FMUL R8, R5, -UR4 ;  /* 0x8000000405087c20 */ /* 0x000fe40008400000 */
[--C-:B------:R-:W-:Y:S01]  /*9fc0*/  FFMA.SAT R3, R7, 0.0057249800302088260651, R6.reuse ;  /* 0x3bbb989d07037823 */ /* 0x100fe20000002006 */
[----:B------:R-:W-:-:S03]  /*9fd0*/  FFMA.SAT R0, R11, 0.0057249800302088260651, R6 ;  /* 0x3bbb989d0b007823 */ /* 0x000fc60000002006 */
[-C--:B------:R-:W-:Y:S01]  /*9fe0*/  FFMA.RM R4, R3, R10.reuse, 12582913 ;  /* 0x4b40000103047423 */ /* 0x080fe2000000400a */
[----:B------:R-:W-:Y:S01]  /*9ff0*/  FFMA.SAT R3, R8, 0.0057249800302088260651, R6 ;  /* 0x3bbb989d08037823 */ /* 0x000fe20000002006 */
[-C--:B------:R-:W-:Y:S02]  /*a000*/  FFMA.RM R0, R0, R10.reuse, 12582913 ;  /* 0x4b40000100007423 */ /* 0x080fe4000000400a */
[----:B------:R-:W-:Y:S01]  /*a010*/  FADD R6, R4, -12583039 ;  /* 0xcb40007f04067421 */ /* 0x000fe20000000000 */
[----:B------:R-:W-:Y:S01]  /*a020*/  FFMA.RM R9, R3, R10, 12582913 ;  /* 0x4b40000103097423 */ /* 0x000fe2000000400a */
[C---:B------:R-:W-:Y:S01]  /*a030*/  FADD R2, R0.reuse, -12583039 ;  /* 0xcb40007f00027421 */ /* 0x040fe20000000000 */
[----:B------:R-:W-:Y:S01]  /*a040*/  SHF.L.U32 R0, R0, 0x17, RZ ;  /* 0x0000001700007819 */ /* 0x000fe200000006ff */
[----:B------:R-:W-:Y:S01]  /*a050*/  FFMA R6, R7, 1.4426950216293334961, -R6 ;  /* 0x3fb8aa3b07067823 */ /* 0x000fe20000000806 */
[----:B------:R-:W-:Y:S01]  /*a060*/  FADD R3, R9, -12583039 ;  /* 0xcb40007f09037421 */ /* 0x000fe20000000000 */
[----:B------:R-:W-:Y:S01]  /*a070*/  FFMA R2, R11, 1.4426950216293334961, -R2 ;  /* 0x3fb8aa3b0b027823 */ /* 0x000fe20000000802 */
[----:B------:R-:W-:Y:S01]  /*a080*/  SHF.L.U32 R4, R4, 0x17, RZ ;  /* 0x0000001704047819 */ /* 0x000fe200000006ff */
[----:B------:R-:W-:Y:S01]  /*a090*/  FFMA R6, R7, 1.925963033500011079e-08, R6 ;  /* 0x32a5706007067823 */ /* 0x000fe20000000006 */
[C---:B------:R-:W-:Y:S01]  /*a0a0*/  FFMA R7, R8.reuse, 1.4426950216293334961, -R3 ;  /* 0x3fb8aa3b08077823 */ /* 0x040fe20000000803 */
[----:B------:R-:W-:Y:S01]  /*a0b0*/  FFMA R11, R11, 1.925963033500011079e-08, R2 ;  /* 0x32a570600b0b7823 */ /* 0x000fe20000000002 */
[----:B------:R-:W-:Y:S01]  /*a0c0*/  SHF.L.U32 R9, R9, 0x17, RZ ;  /* 0x0000001709097819 */ /* 0x000fe200000006ff */
[----:B------:R-:W1:Y:S01]  /*a0d0*/  LDC.64 R2, c[0x0][0x3c8] ;  /* 0x0000f200ff027b82 */ /* 0x000e620000000a00 */
[----:B------:R-:W-:Y:S01]  /*a0e0*/  FFMA R8, R8, 1.925963033500011079e-08, R7 ;  /* 0x32a5706008087823 */ /* 0x000fe20000000007 */
[----:B------:R-:W2:Y:S08]  /*a0f0*/  MUFU.EX2 R5, R6 ;  /* 0x0000000600057308 */ /* 0x000eb00000000800 */
[----:B------:R-:W3:Y:S08]  /*a100*/  MUFU.EX2 R11, R11 ;  /* 0x0000000b000b7308 */ /* 0x000ef00000000800 */
[----:B------:R-:W4:Y:S01]  /*a110*/  MUFU.EX2 R8, R8 ;  /* 0x0000000800087308 */ /* 0x000f220000000800 */
[----:B--2---:R-:W-:-:S04]  /*a120*/  FFMA R4, R4, -R5, 1 ;  /* 0x3f80000004047423 */ /* 0x004fc80000000805 */
[----:B------:R-:W-:Y:S01]  /*a130*/  FMUL R7, R4, 255 ;  /* 0x437f000004077820 */ /* 0x000fe20000400000 */
[----:B-1----:R-:W-:-:S04]  /*a140*/  IMAD.WIDE R2, R27, 0xc, R2 ;  /* 0x0000000c1b027825 */ /* 0x002fc800078e0202 */
[----:B---3--:R-:W-:Y:S01]  /*a150*/  FFMA R0, R0, -R11, 1 ;  /* 0x3f80000000007423 */ /* 0x008fe2000000080b */
[----:B------:R-:W-:Y:S03]  /*a160*/  STG.E desc[UR8][R2.64+0x4], R7 ;  /* 0x0000040702007986 */ /* 0x000fe6000c101908 */
[----:B------:R-:W-:Y:S01]  /*a170*/  FMUL R5, R0, 255 ;  /* 0x437f000000057820 */ /* 0x000fe20000400000 */
[----:B----4-:R-:W-:-:S04]  /*a180*/  FFMA R9, R9, -R8, 1 ;  /* 0x3f80000009097423 */ /* 0x010fc80000000808 */
[----:B------:R-:W-:Y:S01]  /*a190*/  STG.E desc[UR8][R2.64], R5 ;  /* 0x0000000502007986 */ /* 0x000fe2000c101908 */
[----:B------:R-:W-:-:S05]  /*a1a0*/  FMUL R9, R9, 255 ;  /* 0x437f000009097820 */ /* 0x000fca0000400000 */
[----:B------:R-:W-:Y:S01]  /*a1b0*/  STG.E desc[UR8][R2.64+0x8], R9 ;  /* 0x0000080902007986 */ /* 0x000fe2000c101908 */
[----:B------:R-:W-:Y:S05]  /*a1c0*/  EXIT ;  /* 0x000000000000794d */ /* 0x000fea0003800000 */
        .weak           $__internal_0_$__cuda_sm20_rcp_rn_f32_slowpath
        .type           $__internal_0_$__cuda_sm20_rcp_rn_f32_slowpath,@function
        .size           $__internal_0_$__cuda_sm20_rcp_rn_f32_slowpath,($__internal_1_$__cuda_sm20_sqrt_rn_f32_slowpath - $__internal_0_$__cuda_sm20_rcp_rn_f32_slowpath)
$__internal_0_$__cuda_sm20_rcp_rn_f32_slowpath:
[----:B------:R-:W-:Y:S01]  /*a1d0*/  SHF.L.U32 R0, R17, 0x1, RZ ;  /* 0x0000000111007819 */ /* 0x000fe200000006ff */
[----:B------:R-:W-:Y:S03]  /*a1e0*/  BSSY.RECONVERGENT B2, `(.L_x_210) ;  /* 0x0000031000027945 */ /* 0x000fe60003800200 */
[----:B------:R-:W-:Y:S01]  /*a1f0*/  SHF.R.U32.HI R66, RZ, 0x18, R0 ;  /* 0x00000018ff427819 */ /* 0x000fe20000011600 */
[----:B------:R-:W-:-:S03]  /*a200*/  IMAD.MOV.U32 R0, RZ, RZ, R17 ;  /* 0x000000ffff007224 */ /* 0x000fc600078e0011 */
[----:B------:R-:W-:-:S13]  /*a210*/  ISETP.NE.U32.AND P0, PT, R66, RZ, PT ;  /* 0x000000ff4200720c */ /* 0x000fda0003f05070 */
[----:B------:R-:W-:Y:S05]  /*a220*/  @P0 BRA `(.L_x_211) ;  /* 0x0000000000280947 */ /* 0x000fea0003800000 */
[----:B------:R-:W-:-:S04]  /*a230*/  SHF.L.U32 R2, R0, 0x1, RZ ;  /* 0x0000000100027819 */ /* 0x000fc800000006ff */
[----:B------:R-:W-:-:S13]  /*a240*/  ISETP.NE.AND P0, PT, R2, RZ, PT ;  /* 0x000000ff0200720c */ /* 0x000fda0003f05270 */
[----:B------:R-:W-:Y:S01]  /*a250*/  @P0 FFMA R4, R0, 1.84467440737095516160e+19, RZ ;  /* 0x5f80000000040823 */ /* 0x000fe200000000ff */
[----:B------:R-:W-:Y:S08]  /*a260*/  @!P0 MUFU.RCP R3, R0 ;  /* 0x0000000000038308 */ /* 0x000ff00000001000 */
[----:B------:R-:W0:Y:S02]  /*a270*/  @P0 MUFU.RCP R17, R4 ;  /* 0x0000000400110308 */ /* 0x000e240000001000 */
[----:B0-----:R-:W-:-:S04]  /*a280*/  @P0 FFMA R2, R4, R17, -1 ;  /* 0xbf80000004020423 */ /* 0x001fc80000000011 */
[----:B------:R-:W-:-:S04]  /*a290*/  @P0 FADD.FTZ R2, -R2, -RZ ;  /* 0x800000ff02020221 */ /* 0x000fc80000010100 */
[----:B------:R-:W-:-:S04]  /*a2a0*/  @P0 FFMA R2, R17, R2, R17 ;  /* 0x0000000211020223 */ /* 0x000fc80000000011 */
[----:B------:R-:W-:Y:S01]  /*a2b0*/  @P0 FFMA R3, R2, 1.84467440737095516160e+19, RZ ;  /* 0x5f80000002030823 */ /* 0x000fe200000000ff */
[----:B------:R-:W-:Y:S06]  /*a2c0*/  BRA `(.L_x_212) ;  /* 0x0000000000887947 */ /* 0x000fec0003800000 */
.L_x_211:
[----:B------:R-:W-:-:S04]  /*a2d0*/  IADD3 R71, PT, PT, R66, -0xfd, RZ ;  /* 0xffffff0342477810 */ /* 0x000fc80007ffe0ff */
[----:B------:R-:W-:-:S13]  /*a2e0*/  ISETP.GT.U32.AND P0, PT, R71, 0x1, PT ;  /* 0x000000014700780c */ /* 0x000fda0003f04070 */
[----:B------:R-:W-:Y:S05]  /*a2f0*/  @P0 BRA `(.L_x_213) ;  /* 0x0000000000780947 */ /* 0x000fea0003800000 */
[----:B------:R-:W-:Y:S02]  /*a300*/  LOP3.LUT R2, R0, 0x7fffff, RZ, 0xc0, !PT ;  /* 0x007fffff00027812 */ /* 0x000fe400078ec0ff */
[----:B------:R-:W-:Y:S02]  /*a310*/  MOV R62, 0x3 ;  /* 0x00000003003e7802 */ /* 0x000fe40000000f00 */
[----:B------:R-:W-:Y:S02]  /*a320*/  LOP3.LUT R2, R2, 0x3f800000, RZ, 0xfc, !PT ;  /* 0x3f80000002027812 */ /* 0x000fe400078efcff */
[----:B------:R-:W-:Y:S02]  /*a330*/  SHF.L.U32 R62, R62, R71, RZ ;  /* 0x000000473e3e7219 */ /* 0x000fe400000006ff */
[----:B------:R-:W0:Y:S02]  /*a340*/  MUFU.RCP R3, R2 ;  /* 0x0000000200037308 */ /* 0x000e240000001000 */
[----:B0-----:R-:W-:-:S04]  /*a350*/  FFMA R4, R2, R3, -1 ;  /* 0xbf80000002047423 */ /* 0x001fc80000000003 */
[----:B------:R-:W-:-:S04]  /*a360*/  FADD.FTZ R4, -R4, -RZ ;  /* 0x800000ff04047221 */ /* 0x000fc80000010100 */
[CCC-:B------:R-:W-:Y:S01]  /*a370*/  FFMA.RM R17, R3.reuse, R4.reuse, R3.reuse ;  /* 0x0000000403117223 */ /* 0x1c0fe20000004003 */
[----:B------:R-:W-:-:S04]  /*a380*/  FFMA.RP R4, R3, R4, R3 ;  /* 0x0000000403047223 */ /* 0x000fc80000008003 */
[C---:B------:R-:W-:Y:S02]  /*a390*/  LOP3.LUT R3, R17.reuse, 0x7fffff, RZ, 0xc0, !PT ;  /* 0x007fffff11037812 */ /* 0x040fe400078ec0ff */
[----:B------:R-:W-:Y:S02]  /*a3a0*/  FSETP.NEU.FTZ.AND P0, PT, R17, R4, PT ;  /* 0x000000041100720b */ /* 0x000fe40003f1d000 */
[----:B------:R-:W-:Y:S02]  /*a3b0*/  LOP3.LUT R3, R3, 0x800000, RZ, 0xfc, !PT ;  /* 0x0080000003037812 */ /* 0x000fe400078efcff */
[----:B------:R-:W-:Y:S02]  /*a3c0*/  SEL R4, RZ, 0xffffffff, !P0 ;  /* 0xffffffffff047807 */ /* 0x000fe40004000000 */
[----:B------:R-:W-:Y:S02]  /*a3d0*/  LOP3.LUT R62, R62, R3, RZ, 0xc0, !PT ;  /* 0x000000033e3e7212 */ /* 0x000fe400078ec0ff */
[----:B------:R-:W-:-:S02]  /*a3e0*/  IADD3 R4, PT, PT, -R4, RZ, RZ ;  /* 0x000000ff04047210 */ /* 0x000fc40007ffe1ff */
[-C--:B------:R-:W-:Y:S02]  /*a3f0*/  SHF.R.U32.HI R62, RZ, R71.reuse, R62 ;  /* 0x00000047ff3e7219 */ /* 0x080fe4000001163e */
[----:B------:R-:W-:Y:S02]  /*a400*/  LOP3.LUT P2, RZ, R4, R71, R3, 0xf8, !PT ;  /* 0x0000004704ff7212 */ /* 0x000fe4000784f803 */
[C---:B------:R-:W-:Y:S02]  /*a410*/  LOP3.LUT P0, RZ, R62.reuse, 0x1, RZ, 0xc0, !PT ;  /* 0x000000013eff7812 */ /* 0x040fe4000780c0ff */
[----:B------:R-:W-:-:S04]  /*a420*/  LOP3.LUT P3, RZ, R62, 0x2, RZ, 0xc0, !PT ;  /* 0x000000023eff7812 */ /* 0x000fc8000786c0ff */
[----:B------:R-:W-:Y:S02]  /*a430*/  PLOP3.LUT P0, PT, P0, P2, P3, 0xe0, 0x0 ;  /* 0x000000000000781c */ /* 0x000fe40000705c30 */
[----:B------:R-:W-:Y:S02]  /*a440*/  LOP3.LUT P2, RZ, R0, 0x7fffff, RZ, 0xc0, !PT ;  /* 0x007fffff00ff7812 */ /* 0x000fe4000784c0ff */
[----:B------:R-:W-:-:S05]  /*a450*/  SEL R2, RZ, 0x1, !P0 ;  /* 0x00000001ff027807 */ /* 0x000fca0004000000 */
[----:B------:R-:W-:-:S05]  /*a460*/  IMAD.MOV R2, RZ, RZ, -R2 ;  /* 0x000000ffff027224 */ /* 0x000fca00078e0a02 */
[----:B------:R-:W-:Y:S02]  /*a470*/  ISETP.GE.AND P0, PT, R2, RZ, PT ;  /* 0x000000ff0200720c */ /* 0x000fe40003f06270 */
[----:B------:R-:W-:-:S04]  /*a480*/  IADD3 R2, PT, PT, R66, -0xfc, RZ ;  /* 0xffffff0442027810 */ /* 0x000fc80007ffe0ff */
[----:B------:R-:W-:-:S07]  /*a490*/  SHF.R.U32.HI R3, RZ, R2, R3 ;  /* 0x00000002ff037219 */ /* 0x000fce0000011603 */
[----:B------:R-:W-:-:S04]  /*a4a0*/  @!P0 IADD3 R3, PT, PT, R3, 0x1, RZ ;  /* 0x0000000103038810 */ /* 0x000fc80007ffe0ff */
[----:B------:R-:W-:-:S04]  /*a4b0*/  @!P2 SHF.L.U32 R3, R3, 0x1, RZ ;  /* 0x000000010303a819 */ /* 0x000fc800000006ff */
[----:B------:R-:W-:Y:S01]  /*a4c0*/  LOP3.LUT R3, R3, 0x80000000, R0, 0xf8, !PT ;  /* 0x8000000003037812 */ /* 0x000fe200078ef800 */
[----:B------:R-:W-:Y:S06]  /*a4d0*/  BRA `(.L_x_212) ;  /* 0x0000000000047947 */ /* 0x000fec0003800000 */
.L_x_213:
[----:B------:R0:W1:Y:S02]  /*a4e0*/  MUFU.RCP R3, R0 ;  /* 0x0000000000037308 */ /* 0x0000640000001000 */
.L_x_212:
[----:B------:R-:W-:Y:S05]  /*a4f0*/  BSYNC.RECONVERGENT B2 ;  /* 0x0000000000027941 */ /* 0x000fea0003800200 */
.L_x_210:
[----:B-1----:R-:W-:Y:S01]  /*a500*/  MOV R62, R3 ;  /* 0x00000003003e7202 */ /* 0x002fe20000000f00 */
[----:B------:R-:W-:Y:S02]  /*a510*/  HFMA2 R3, -RZ, RZ, 0, 0 ;  /* 0x00000000ff037431 */ /* 0x000fe400000001ff */
[----:B------:R-:W-:-:S04]  /*a520*/  IMAD.MOV.U32 R2, RZ, RZ, R64 ;  /* 0x000000ffff027224 */ /* 0x000fc800078e0040 */
[----:B0-----:R-:W-:Y:S05]  /*a530*/  RET.REL.NODEC R2 `(trace_rays) ;  /* 0xffffff5802b07950 */ /* 0x001fea0003c3ffff */
        .weak           $__internal_1_$__cuda_sm20_sqrt_rn_f32_slowpath
        .type           $__internal_1_$__cuda_sm20_sqrt_rn_f32_slowpath,@function
        .size           $__internal_1_$__cuda_sm20_sqrt_rn_f32_slowpath,($__internal_2_$__cuda_sm3x_div_rn_noftz_f32_slowpath - $__internal_1_$__cuda_sm20_sqrt_rn_f32_slowpath)
$__internal_1_$__cuda_sm20_sqrt_rn_f32_slowpath:
[----:B------:R-:W-:-:S13]  /*a540*/  LOP3.LUT P0, RZ, R0, 0x7fffffff, RZ, 0xc0, !PT ;  /* 0x7fffffff00ff7812 */ /* 0x000fda000780c0ff */
[----:B------:R-:W-:Y:S01]  /*a550*/  @!P0 MOV R51, R0 ;  /* 0x0000000000338202 */ /* 0x000fe20000000f00 */
[----:B------:R-:W-:Y:S06]  /*a560*/  @!P0 BRA `(.L_x_214) ;  /* 0x0000000000408947 */ /* 0x000fec0003800000 */
[----:B------:R-:W-:-:S13]  /*a570*/  FSETP.GEU.FTZ.AND P0, PT, R0, RZ, PT ;  /* 0x000000ff0000720b */ /* 0x000fda0003f1e000 */
[----:B------:R-:W-:Y:S01]  /*a580*/  @!P0 MOV R51, 0x7fffffff ;  /* 0x7fffffff00338802 */ /* 0x000fe20000000f00 */
[----:B------:R-:W-:Y:S06]  /*a590*/  @!P0 BRA `(.L_x_214) ;  /* 0x0000000000348947 */ /* 0x000fec0003800000 */
[----:B------:R-:W-:-:S13]  /*a5a0*/  FSETP.GTU.FTZ.AND P0, PT, |R0|, +INF , PT ;  /* 0x7f8000000000780b */ /* 0x000fda0003f1c200 */
[----:B------:R-:W-:Y:S01]  /*a5b0*/  @P0 FADD.FTZ R51, R0, 1 ;  /* 0x3f80000000330421 */ /* 0x000fe20000010000 */
[----:B------:R-:W-:Y:S06]  /*a5c0*/  @P0 BRA `(.L_x_214) ;  /* 0x0000000000280947 */ /* 0x000fec0003800000 */
[----:B------:R-:W-:-:S13]  /*a5d0*/  FSETP.NEU.FTZ.AND P0, PT, |R0|, +INF , PT ;  /* 0x7f8000000000780b */ /* 0x000fda0003f1d200 */
[----:B------:R-:W-:Y:S01]  /*a5e0*/  @P0 FFMA R50, R0, 1.84467440737095516160e+19, RZ ;  /* 0x5f80000000320823 */ /* 0x000fe200000000ff */
[----:B------:R-:W-:-:S03]  /*a5f0*/  @!P0 MOV R51, R0 ;  /* 0x0000000000338202 */ /* 0x000fc60000000f00 */
[----:B------:R-:W0:Y:S02]  /*a600*/  @P0 MUFU.RSQ R3, R50 ;  /* 0x0000003200030308 */ /* 0x000e240000001400 */
[----:B0-----:R-:W-:Y:S01]  /*a610*/  @P0 FMUL.FTZ R49, R50, R3 ;  /* 0x0000000332310220 */ /* 0x001fe20000410000 */
[----:B------:R-:W-:-:S03]  /*a620*/  @P0 FMUL.FTZ R3, R3, 0.5 ;  /* 0x3f00000003030820 */ /* 0x000fc60000410000 */
[----:B------:R-:W-:-:S04]  /*a630*/  @P0 FADD.FTZ R48, -R49, -RZ ;  /* 0x800000ff31300221 */ /* 0x000fc80000010100 */
[----:B------:R-:W-:-:S04]  /*a640*/  @P0 FFMA R48, R49, R48, R50 ;  /* 0x0000003031300223 */ /* 0x000fc80000000032 */
[----:B------:R-:W-:-:S04]  /*a650*/  @P0 FFMA R3, R48, R3, R49 ;  /* 0x0000000330030223 */ /* 0x000fc80000000031 */
[----:B------:R-:W-:-:S07]  /*a660*/  @P0 FMUL.FTZ R51, R3, 2.3283064365386962891e-10 ;  /* 0x2f80000003330820 */ /* 0x000fce0000410000 */
.L_x_214:
[----:B------:R-:W-:Y:S01]  /*a670*/  HFMA2 R49, -RZ, RZ, 0, 0 ;  /* 0x00000000ff317431 */ /* 0x000fe200000001ff */
[----:B------:R-:W-:Y:S01]  /*a680*/  MOV R48, R34 ;  /* 0x0000002200307202 */ /* 0x000fe20000000f00 */
[----:B------:R-:W-:-:S03]  /*a690*/  IMAD.MOV.U32 R67, RZ, RZ, R51 ;  /* 0x000000ffff437224 */ /* 0x000fc600078e0033 */
[----:B------:R-:W-:Y:S05]  /*a6a0*/  RET.REL.NODEC R48 `(trace_rays) ;  /* 0xffffff5830547950 */ /* 0x000fea0003c3ffff */
        .weak           $__internal_2_$__cuda_sm3x_div_rn_noftz_f32_slowpath
        .type           $__internal_2_$__cuda_sm3x_div_rn_noftz_f32_slowpath,@function
        .size           $__internal_2_$__cuda_sm3x_div_rn_noftz_f32_slowpath,(.L_x_238 - $__internal_2_$__cuda_sm3x_div_rn_noftz_f32_slowpath)
$__internal_2_$__cuda_sm3x_div_rn_noftz_f32_slowpath:
[----:B------:R-:W-:Y:S01]  /*a6b0*/  SHF.R.U32.HI R49, RZ, 0x17, R3 ;  /* 0x00000017ff317819 */ /* 0x000fe20000011603 */
[----:B------:R-:W-:Y:S01]  /*a6c0*/  BSSY.RECONVERGENT B1, `(.L_x_215) ;  /* 0x0000062000017945 */ /* 0x000fe20003800200 */
[----:B------:R-:W-:Y:S02]  /*a6d0*/  SHF.R.U32.HI R52, RZ, 0x17, R0 ;  /* 0x00000017ff347819 */ /* 0x000fe40000011600 */
[----:B------:R-:W-:Y:S02]  /*a6e0*/  LOP3.LUT R49, R49, 0xff, RZ, 0xc0, !PT ;  /* 0x000000ff31317812 */ /* 0x000fe400078ec0ff */
[----:B------:R-:W-:Y:S02]  /*a6f0*/  LOP3.LUT R52, R52, 0xff, RZ, 0xc0, !PT ;  /* 0x000000ff34347812 */ /* 0x000fe400078ec0ff */
[----:B------:R-:W-:Y:S02]  /*a700*/  IADD3 R50, PT, PT, R49, -0x1, RZ ;  /* 0xffffffff31327810 */ /* 0x000fe40007ffe0ff */
[----:B------:R-:W-:-:S02]  /*a710*/  IADD3 R51, PT, PT, R52, -0x1, RZ ;  /* 0xffffffff34337810 */ /* 0x000fc40007ffe0ff */
[----:B------:R-:W-:-:S04]  /*a720*/  ISETP.GT.U32.AND P0, PT, R50, 0xfd, PT ;  /* 0x000000fd3200780c */ /* 0x000fc80003f04070 */
[----:B------:R-:W-:-:S13]  /*a730*/  ISETP.GT.U32.OR P0, PT, R51, 0xfd, P0 ;  /* 0x000000fd3300780c */ /* 0x000fda0000704470 */
[----:B------:R-:W-:Y:S01]  /*a740*/  @!P0 IMAD.MOV.U32 R48, RZ, RZ, RZ ;  /* 0x000000ffff308224 */ /* 0x000fe200078e00ff */
[----:B------:R-:W-:Y:S06]  /*a750*/  @!P0 BRA `(.L_x_216) ;  /* 0x00000000005c8947 */ /* 0x000fec0003800000 */
[----:B------:R-:W-:Y:S02]  /*a760*/  FSETP.GTU.FTZ.AND P0, PT, |R0|, +INF , PT ;  /* 0x7f8000000000780b */ /* 0x000fe40003f1c200 */
[----:B------:R-:W-:-:S04]  /*a770*/  FSETP.GTU.FTZ.AND P3, PT, |R3|, +INF , PT ;  /* 0x7f8000000300780b */ /* 0x000fc80003f7c200 */
[----:B------:R-:W-:-:S13]  /*a780*/  PLOP3.LUT P0, PT, P0, P3, PT, 0xf8, 0x8f ;  /* 0x00000000008f781c */ /* 0x000fda0000707f70 */
[----:B------:R-:W-:Y:S05]  /*a790*/  @P0 BRA `(.L_x_217) ;  /* 0x00000004004c0947 */ /* 0x000fea0003800000 */
[----:B------:R-:W-:-:S13]  /*a7a0*/  LOP3.LUT P0, RZ, R3, 0x7fffffff, R0, 0xc8, !PT ;  /* 0x7fffffff03ff7812 */ /* 0x000fda000780c800 */
[----:B------:R-:W-:Y:S05]  /*a7b0*/  @!P0 BRA `(.L_x_218) ;  /* 0x00000004003c8947 */ /* 0x000fea0003800000 */
[C---:B------:R-:W-:Y:S02]  /*a7c0*/  FSETP.NEU.FTZ.AND P0, PT, |R0|.reuse, +INF , PT ;  /* 0x7f8000000000780b */ /* 0x040fe40003f1d200 */
[----:B------:R-:W-:Y:S02]  /*a7d0*/  FSETP.NEU.FTZ.AND P4, PT, |R3|, +INF , PT ;  /* 0x7f8000000300780b */ /* 0x000fe40003f9d200 */
[----:B------:R-:W-:-:S11]  /*a7e0*/  FSETP.NEU.FTZ.AND P3, PT, |R0|, +INF , PT ;  /* 0x7f8000000000780b */ /* 0x000fd60003f7d200 */
[----:B------:R-:W-:Y:S05]  /*a7f0*/  @!P4 BRA !P0, `(.L_x_218) ;  /* 0x00000004002cc947 */ /* 0x000fea0004000000 */
[----:B------:R-:W-:-:S04]  /*a800*/  LOP3.LUT P0, RZ, R0, 0x7fffffff, RZ, 0xc0, !PT ;  /* 0x7fffffff00ff7812 */ /* 0x000fc8000780c0ff */
[----:B------:R-:W-:-:S13]  /*a810*/  PLOP3.LUT P0, PT, P4, P0, PT, 0x2f, 0xf2 ;  /* 0x0000000000f2781c */ /* 0x000fda0002700577 */
[----:B------:R-:W-:Y:S05]  /*a820*/  @P0 BRA `(.L_x_219) ;  /* 0x0000000400180947 */ /* 0x000fea0003800000 */
[----:B------:R-:W-:-:S04]  /*a830*/  LOP3.LUT P0, RZ, R3, 0x7fffffff, RZ, 0xc0, !PT ;  /* 0x7fffffff03ff7812 */ /* 0x000fc8000780c0ff */
[----:B------:R-:W-:-:S13]  /*a840*/  PLOP3.LUT P3, PT, P3, P0, PT, 0x2f, 0xf2 ;  /* 0x0000000000f2781c */ /* 0x000fda0001f60577 */
[----:B------:R-:W-:Y:S05]  /*a850*/  @P3 BRA `(.L_x_220) ;  /* 0x0000000400003947 */ /* 0x000fea0003800000 */
[----:B------:R-:W-:Y:S02]  /*a860*/  ISETP.GE.AND P0, PT, R51, RZ, PT ;  /* 0x000000ff3300720c */ /* 0x000fe40003f06270 */
[----:B------:R-:W-:-:S11]  /*a870*/  ISETP.GE.AND P3, PT, R50, RZ, PT ;  /* 0x000000ff3200720c */ /* 0x000fd60003f66270 */
[----:B------:R-:W-:Y:S01]  /*a880*/  @P0 MOV R48, RZ ;  /* 0x000000ff00300202 */ /* 0x000fe20000000f00 */
[----:B------:R-:W-:Y:S01]  /*a890*/  @!P0 FFMA R0, R0, 1.84467440737095516160e+19, RZ ;  /* 0x5f80000000008823 */ /* 0x000fe200000000ff */
[----:B------:R-:W-:Y:S01]  /*a8a0*/  @!P0 MOV R48, 0xffffffc0 ;  /* 0xffffffc000308802 */ /* 0x000fe20000000f00 */
[----:B------:R-:W-:-:S03]  /*a8b0*/  @!P3 FFMA R3, R3, 1.84467440737095516160e+19, RZ ;  /* 0x5f8000000303b823 */ /* 0x000fc600000000ff */
[----:B------:R-:W-:-:S07]  /*a8c0*/  @!P3 IADD3 R48, PT, PT, R48, 0x40, RZ ;  /* 0x000000403030b810 */ /* 0x000fce0007ffe0ff */
.L_x_216:
[----:B------:R-:W-:Y:S01]  /*a8d0*/  LEA R50, R49, 0xc0800000, 0x17 ;  /* 0xc080000031327811 */ /* 0x000fe200078eb8ff */
[----:B------:R-:W-:Y:S01]  /*a8e0*/  VIADD R52, R52, 0xffffff81 ;  /* 0xffffff8134347836 */ /* 0x000fe20000000000 */
[----:B------:R-:W-:Y:S02]  /*a8f0*/  BSSY.RECONVERGENT B2, `(.L_x_221) ;  /* 0x0000035000027945 */ /* 0x000fe40003800200 */
[----:B------:R-:W-:Y:S01]  /*a900*/  IADD3 R54, PT, PT, -R50, R3, RZ ;  /* 0x0000000332367210 */ /* 0x000fe20007ffe1ff */
[C---:B------:R-:W-:Y:S01]  /*a910*/  IMAD R0, R52.reuse, -0x800000, R0 ;  /* 0xff80000034007824 */ /* 0x040fe200078e0200 */
[----:B------:R-:W-:Y:S02]  /*a920*/  IADD3 R49, PT, PT, R52, 0x7f, -R49 ;  /* 0x0000007f34317810 */ /* 0x000fe40007ffe831 */
[----:B------:R-:W0:Y:S01]  /*a930*/  MUFU.RCP R50, R54 ;  /* 0x0000003600327308 */ /* 0x000e220000001000 */
[----:B------:R-:W-:Y:S01]  /*a940*/  FADD.FTZ R51, -R54, -RZ ;  /* 0x800000ff36337221 */ /* 0x000fe20000010100 */
[----:B------:R-:W-:-:S03]  /*a950*/  IADD3 R49, PT, PT, R49, R48, RZ ;  /* 0x0000003031317210 */ /* 0x000fc60007ffe0ff */
[----:B0-----:R-:W-:-:S04]  /*a960*/  FFMA R3, R50, R51, 1 ;  /* 0x3f80000032037423 */ /* 0x001fc80000000033 */
[----:B------:R-:W-:-:S04]  /*a970*/  FFMA R3, R50, R3, R50 ;  /* 0x0000000332037223 */ /* 0x000fc80000000032 */
[----:B------:R-:W-:-:S04]  /*a980*/  FFMA R50, R0, R3, RZ ;  /* 0x0000000300327223 */ /* 0x000fc800000000ff */
[----:B------:R-:W-:-:S04]  /*a990*/  FFMA R53, R51, R50, R0 ;  /* 0x0000003233357223 */ /* 0x000fc80000000000 */
[----:B------:R-:W-:-:S04]  /*a9a0*/  FFMA R50, R3, R53, R50 ;  /* 0x0000003503327223 */ /* 0x000fc80000000032 */
[----:B------:R-:W-:-:S04]  /*a9b0*/  FFMA R51, R51, R50, R0 ;  /* 0x0000003233337223 */ /* 0x000fc80000000000 */
[----:B------:R-:W-:-:S05]  /*a9c0*/  FFMA R0, R3, R51, R50 ;  /* 0x0000003303007223 */ /* 0x000fca0000000032 */
[----:B------:R-:W-:-:S04]  /*a9d0*/  SHF.R.U32.HI R52, RZ, 0x17, R0 ;  /* 0x00000017ff347819 */ /* 0x000fc80000011600 */
[----:B------:R-:W-:-:S04]  /*a9e0*/  LOP3.LUT R48, R52, 0xff, RZ, 0xc0, !PT ;  /* 0x000000ff34307812 */ /* 0x000fc800078ec0ff */
[----:B------:R-:W-:-:S04]  /*a9f0*/  IADD3 R48, PT, PT, R48, R49, RZ ;  /* 0x0000003130307210 */ /* 0x000fc80007ffe0ff */
[----:B------:R-:W-:-:S04]  /*aa00*/  IADD3 R52, PT, PT, R48, -0x1, RZ ;  /* 0xffffffff30347810 */ /* 0x000fc80007ffe0ff */
[----:B------:R-:W-:-:S13]  /*aa10*/  ISETP.GE.U32.AND P0, PT, R52, 0xfe, PT ;  /* 0x000000fe3400780c */ /* 0x000fda0003f06070 */
[----:B------:R-:W-:Y:S05]  /*aa20*/  @!P0 BRA `(.L_x_222) ;  /* 0x0000000000808947 */ /* 0x000fea0003800000 */
[----:B------:R-:W-:-:S13]  /*aa30*/  ISETP.GT.AND P0, PT, R48, 0xfe, PT ;  /* 0x000000fe3000780c */ /* 0x000fda0003f04270 */
[----:B------:R-:W-:Y:S05]  /*aa40*/  @P0 BRA `(.L_x_223) ;  /* 0x00000000006c0947 */ /* 0x000fea0003800000 */
[----:B------:R-:W-:-:S13]  /*aa50*/  ISETP.GE.AND P0, PT, R48, 0x1, PT ;  /* 0x000000013000780c */ /* 0x000fda0003f06270 */
[----:B------:R-:W-:Y:S05]  /*aa60*/  @P0 BRA `(.L_x_224) ;  /* 0x0000000000740947 */ /* 0x000fea0003800000 */
[----:B------:R-:W-:Y:S02]  /*aa70*/  ISETP.GE.AND P0, PT, R48, -0x18, PT ;  /* 0xffffffe83000780c */ /* 0x000fe40003f06270 */
[----:B------:R-:W-:-:S11]  /*aa80*/  LOP3.LUT R0, R0, 0x80000000, RZ, 0xc0, !PT ;  /* 0x8000000000007812 */ /* 0x000fd600078ec0ff */
[----:B------:R-:W-:Y:S05]  /*aa90*/  @!P0 BRA `(.L_x_224) ;  /* 0x0000000000688947 */ /* 0x000fea0003800000 */
[CCC-:B------:R-:W-:Y:S01]  /*aaa0*/  FFMA.RZ R52, R3.reuse, R51.reuse, R50.reuse ;  /* 0x0000003303347223 */ /* 0x1c0fe2000000c032 */
[CCC-:B------:R-:W-:Y:S01]  /*aab0*/  FFMA.RP R49, R3.reuse, R51.reuse, R50.reuse ;  /* 0x0000003303317223 */ /* 0x1c0fe20000008032 */
[----:B------:R-:W-:Y:S01]  /*aac0*/  FFMA.RM R50, R3, R51, R50 ;  /* 0x0000003303327223 */ /* 0x000fe20000004032 */
[----:B------:R-:W-:Y:S02]  /*aad0*/  IADD3 R3, PT, PT, R48, 0x20, RZ ;  /* 0x0000002030037810 */ /* 0x000fe40007ffe0ff */
[----:B------:R-:W-:Y:S02]  /*aae0*/  LOP3.LUT R52, R52, 0x7fffff, RZ, 0xc0, !PT ;  /* 0x007fffff34347812 */ /* 0x000fe400078ec0ff */
[----:B------:R-:W-:Y:S02]  /*aaf0*/  ISETP.NE.AND P4, PT, R48, RZ, PT ;  /* 0x000000ff3000720c */ /* 0x000fe40003f85270 */
[----:B------:R-:W-:Y:S02]  /*ab00*/  LOP3.LUT R52, R52, 0x800000, RZ, 0xfc, !PT ;  /* 0x0080000034347812 */ /* 0x000fe400078efcff */
[----:B------:R-:W-:Y:S01]  /*ab10*/  ISETP.NE.AND P0, PT, R48, RZ, PT ;  /* 0x000000ff3000720c */ /* 0x000fe20003f05270 */
[----:B------:R-:W-:Y:S01]  /*ab20*/  IMAD.MOV R48, RZ, RZ, -R48 ;  /* 0x000000ffff307224 */ /* 0x000fe200078e0a30 */
[----:B------:R-:W-:-:S02]  /*ab30*/  SHF.L.U32 R3, R52, R3, RZ ;  /* 0x0000000334037219 */ /* 0x000fc400000006ff */
[----:B------:R-:W-:Y:S02]  /*ab40*/  FSETP.NEU.FTZ.AND P3, PT, R49, R50, PT ;  /* 0x000000323100720b */ /* 0x000fe40003f7d000 */
[----:B------:R-:W-:Y:S02]  /*ab50*/  SEL R49, R48, RZ, P4 ;  /* 0x000000ff30317207 */ /* 0x000fe40002000000 */
[----:B------:R-:W-:Y:S02]  /*ab60*/  ISETP.NE.AND P0, PT, R3, RZ, P0 ;  /* 0x000000ff0300720c */ /* 0x000fe40000705270 */
[----:B------:R-:W-:Y:S02]  /*ab70*/  SHF.R.U32.HI R52, RZ, R49, R52 ;  /* 0x00000031ff347219 */ /* 0x000fe40000011634 */
[----:B------:R-:W-:Y:S02]  /*ab80*/  PLOP3.LUT P0, PT, P3, P0, PT, 0xf8, 0x8f ;  /* 0x00000000008f781c */ /* 0x000fe40001f01f70 */
[----:B------:R-:W-:-:S02]  /*ab90*/  SHF.R.U32.HI R3, RZ, 0x1, R52 ;  /* 0x00000001ff037819 */ /* 0x000fc40000011634 */
[----:B------:R-:W-:-:S04]  /*aba0*/  SEL R48, RZ, 0x1, !P0 ;  /* 0x00000001ff307807 */ /* 0x000fc80004000000 */
[----:B------:R-:W-:-:S04]  /*abb0*/  LOP3.LUT R49, R48, 0x1, R3, 0xf8, !PT ;  /* 0x0000000130317812 */ /* 0x000fc800078ef803 */
[----:B------:R-:W-:-:S04]  /*abc0*/  LOP3.LUT R52, R49, R52, RZ, 0xc0, !PT ;  /* 0x0000003431347212 */ /* 0x000fc800078ec0ff */
[----:B------:R-:W-:-:S04]  /*abd0*/  IADD3 R3, PT, PT, R3, R52, RZ ;  /* 0x0000003403037210 */ /* 0x000fc80007ffe0ff */
[----:B------:R-:W-:Y:S01]  /*abe0*/  LOP3.LUT R0, R3, R0, RZ, 0xfc, !PT ;  /* 0x0000000003007212 */ /* 0x000fe200078efcff */
[----:B------:R-:W-:Y:S06]  /*abf0*/  BRA `(.L_x_224) ;  /* 0x0000000000107947 */ /* 0x000fec0003800000 */
.L_x_223:
[----:B------:R-:W-:-:S04]  /*ac00*/  LOP3.LUT R0, R0, 0x80000000, RZ, 0xc0, !PT ;  /* 0x8000000000007812 */ /* 0x000fc800078ec0ff */
[----:B------:R-:W-:Y:S01]  /*ac10*/  LOP3.LUT R0, R0, 0x7f800000, RZ, 0xfc, !PT ;  /* 0x7f80000000007812 */ /* 0x000fe200078efcff */
[----:B------:R-:W-:Y:S06]  /*ac20*/  BRA `(.L_x_224) ;  /* 0x0000000000047947 */ /* 0x000fec0003800000 */
.L_x_222:
[----:B------:R-:W-:-:S07]  /*ac30*/  LEA R0, R49, R0, 0x17 ;  /* 0x0000000031007211 */ /* 0x000fce00078eb8ff */
.L_x_224:
[----:B------:R-:W-:Y:S05]  /*ac40*/  BSYNC.RECONVERGENT B2 ;  /* 0x0000000000027941 */ /* 0x000fea0003800200 */
.L_x_221:
[----:B------:R-:W-:Y:S05]  /*ac50*/  BRA `(.L_x_225) ;  /* 0x0000000000207947 */ /* 0x000fea0003800000 */
.L_x_220:
[----:B------:R-:W-:-:S04]  /*ac60*/  LOP3.LUT R0, R3, 0x80000000, R0, 0x48, !PT ;  /* 0x8000000003007812 */ /* 0x000fc800078e4800 */
[----:B------:R-:W-:Y:S01]  /*ac70*/  LOP3.LUT R0, R0, 0x7f800000, RZ, 0xfc, !PT ;  /* 0x7f80000000007812 */ /* 0x000fe200078efcff */
[----:B------:R-:W-:Y:S06]  /*ac80*/  BRA `(.L_x_225) ;  /* 0x0000000000147947 */ /* 0x000fec0003800000 */
.L_x_219:
[----:B------:R-:W-:Y:S01]  /*ac90*/  LOP3.LUT R0, R3, 0x80000000, R0, 0x48, !PT ;  /* 0x8000000003007812 */ /* 0x000fe200078e4800 */
[----:B------:R-:W-:Y:S06]  /*aca0*/  BRA `(.L_x_225) ;  /* 0x00000000000c7947 */ /* 0x000fec0003800000 */
.L_x_218:
[----:B------:R-:W0:Y:S01]  /*acb0*/  MUFU.RSQ R0, -QNAN ;  /* 0xffc0000000007908 */ /* 0x000e220000001400 */
[----:B------:R-:W-:Y:S05]  /*acc0*/  BRA `(.L_x_225) ;  /* 0x0000000000047947 */ /* 0x000fea0003800000 */
.L_x_217:
[----:B------:R-:W-:-:S07]  /*acd0*/  FADD.FTZ R0, R0, R3 ;  /* 0x0000000300007221 */ /* 0x000fce0000010000 */
.L_x_225:
[----:B------:R-:W-:Y:S05]  /*ace0*/  BSYNC.RECONVERGENT B1 ;  /* 0x0000000000017941 */ /* 0x000fea0003800200 */
.L_x_215:
[----:B------:R-:W-:Y:S01]  /*acf0*/  HFMA2 R49, -RZ, RZ, 0, 0 ;  /* 0x00000000ff317431 */ /* 0x000fe200000001ff */
[----:B------:R-:W-:-:S04]  /*ad00*/  MOV R48, R34 ;  /* 0x0000002200307202 */ /* 0x000fc80000000f00 */
[----:B0-----:R-:W-:Y:S05]  /*ad10*/  RET.REL.NODEC R48 `(trace_rays) ;  /* 0xffffff5030b87950 */ /* 0x001fea0003c3ffff */
.L_x_226:
[----:B------:R-:W-:-:S00]  /*ad20*/  BRA `(.L_x_226) ;  /* 0xfffffffc00fc7947 */ /* 0x000fc0000383ffff */
[----:B------:R-:W-:-:S00]  /*ad30*/  NOP ;  /* 0x0000000000007918 */ /* 0x000fc00000000000 */
        /* <DEDUP_REMOVED lines=12> */
.L_x_238:


//--------------------- .text.init_rand_state     --------------------------
	.section	.text.init_rand_state,"ax",@progbits
	.align	128
        .global         init_rand_state
        .type           init_rand_state,@function
        .size           init_rand_state,(.L_x_240 - init_rand_state)
        .other          init_rand_state,@"STO_CUDA_ENTRY STV_DEFAULT"
init_rand_state:
.text.init_rand_state:
[----:B------:R-:W-:Y:S01]  /*0000*/  LDC R1, c[0x0][0x37c] ;  /* 0x0000df00ff017b82 */ /* 0x000fe20000000800 */
[----:B------:R-:W0:Y:S07]  /*0010*/  S2R R0, SR_TID.X ;  /* 0x0000000000007919 */ /* 0x000e2e0000002100 */
[----:B------:R-:W0:Y:S01]  /*0020*/  S2UR UR4, SR_CTAID.X ;  /* 0x00000000000479c3 */ /* 0x000e220000002500 */
[----:B------:R-:W1:Y:S07]  /*0030*/  LDCU UR5, c[0x0][0x38c] ;  /* 0x00007180ff0577ac */ /* 0x000e6e0008000800 */
[----:B------:R-:W0:Y:S02]  /*0040*/  LDC R13, c[0x0][0x360] ;  /* 0x0000d800ff0d7b82 */ /* 0x000e240000000800 */
[----:B0-----:R-:W-:-:S05]  /*0050*/  IMAD R13, R13, UR4, R0 ;  /* 0x000000040d0d7c24 */ /* 0x001fca000f8e0200 */
[----:B-1----:R-:W-:-:S13]  /*0060*/  ISETP.GT.AND P0, PT, R13, UR5, PT ;  /* 0x000000050d007c0c */ /* 0x002fda000bf04270 */
[----:B------:R-:W-:Y:S05]  /*0070*/  @P0 EXIT ;  /* 0x000000000000094d */ /* 0x000fea0003800000 */
[----:B------:R-:W0:Y:S01]  /*0080*/  LDC R2, c[0x0][0x388] ;  /* 0x0000e200ff027b82 */ /* 0x000e220000000800 */
[----:B------:R-:W1:Y:S01]  /*0090*/  LDCU.64 UR4, c[0x0][0x358] ;  /* 0x00006b00ff0477ac */ /* 0x000e620008000a00 */
[----:B------:R-:W-:Y:S01]  /*00a0*/  IMAD.MOV.U32 R3, RZ, RZ, -0x266e14b1 ;  /* 0xd991eb4fff037424 */ /* 0x000fe200078e00ff */
[----:B------:R-:W-:Y:S05]  /*00b0*/  BSSY.RECONVERGENT B0, `(.L_x_227) ;  /* 0x00000e2000007945 */ /* 0x000fea0003800200 */
[----:B------:R-:W2:Y:S01]  /*00c0*/  LDC.64 R6, c[0x0][0x380] ;  /* 0x0000e000ff067b82 */ /* 0x000ea20000000a00 */
[C---:B0-----:R-:W-:Y:S02]  /*00d0*/  LOP3.LUT R0, R2.reuse, 0xaad26b49, RZ, 0x3c, !PT ;  /* 0xaad26b4902007812 */ /* 0x041fe400078e3cff */
[----:B------:R-:W-:-:S03]  /*00e0*/  ISETP.GT.AND P0, PT, R2, -0x1, PT ;  /* 0xffffffff0200780c */ /* 0x000fc60003f04270 */
[----:B------:R-:W-:Y:S01]  /*00f0*/  IMAD R0, R0, 0x4182bed5, RZ ;  /* 0x4182bed500007824 */ /* 0x000fe200078e02ff */
[----:B------:R-:W-:Y:S01]  /*0100*/  SEL R3, R3, 0x8bf16996, P0 ;  /* 0x8bf1699603037807 */ /* 0x000fe20000000000 */
[C---:B--2---:R-:W-:Y:S01]  /*0110*/  IMAD.WIDE R6, R13.reuse, 0x30, R6 ;  /* 0x000000300d067825 */ /* 0x044fe200078e0206 */
[----:B------:R-:W-:Y:S02]  /*0120*/  ISETP.NE.AND P0, PT, R13, RZ, PT ;  /* 0x000000ff0d00720c */ /* 0x000fe40003f05270 */
[C---:B------:R-:W-:Y:S01]  /*0130*/  IADD3 R4, PT, PT, R3.reuse, 0x64f0c9, R0 ;  /* 0x0064f0c903047810 */ /* 0x040fe20007ffe000 */
[C---:B------:R-:W-:Y:S01]  /*0140*/  VIADD R5, R0.reuse, 0x75bcd15 ;  /* 0x075bcd1500057836 */ /* 0x040fe20000000000 */
[C---:B------:R-:W-:Y:S01]  /*0150*/  LOP3.LUT R8, R0.reuse, 0x159a55e5, RZ, 0x3c, !PT ;  /* 0x159a55e500087812 */ /* 0x040fe200078e3cff */
[----:B------:R-:W-:Y:S01]  /*0160*/  VIADD R11, R0, 0x583f19 ;  /* 0x00583f19000b7836 */ /* 0x000fe20000000000 */
[C---:B------:R-:W-:Y:S01]  /*0170*/  LOP3.LUT R10, R3.reuse, 0x5491333, RZ, 0x3c, !PT ;  /* 0x05491333030a7812 */ /* 0x040fe200078e3cff */
[----:B------:R-:W-:Y:S01]  /*0180*/  VIADD R9, R3, 0x1f123bb5 ;  /* 0x1f123bb503097836 */ /* 0x000fe20000000000 */
[----:B-1----:R0:W-:Y:S04]  /*0190*/  STG.E.64 desc[UR4][R6.64], R4 ;  /* 0x0000000406007986 */ /* 0x0021e8000c101b04 */
[----:B------:R0:W-:Y:S04]  /*01a0*/  STG.E.64 desc[UR4][R6.64+0x8], R8 ;  /* 0x0000080806007986 */ /* 0x0001e8000c101b04 */
[----:B------:R0:W-:Y:S01]  /*01b0*/  STG.E.64 desc[UR4][R6.64+0x10], R10 ;  /* 0x0000100a06007986 */ /* 0x0001e2000c101b04 */
[----:B------:R-:W-:Y:S05]  /*01c0*/  @!P0 BRA `(.L_x_228) ;  /* 0x0000000c00408947 */ /* 0x000fea0003800000 */
[----:B------:R-:W-:Y:S01]  /*01d0*/  SHF.R.S32.HI R0, RZ, 0x1f, R13 ;  /* 0x0000001fff007819 */ /* 0x000fe2000001140d */
[----:B------:R-:W-:-:S07]  /*01e0*/  IMAD.MOV.U32 R12, RZ, RZ, RZ ;  /* 0x000000ffff0c7224 */ /* 0x000fce00078e00ff */
.L_x_234:
[----:B-1----:R-:W-:Y:S01]  /*01f0*/  LOP3.LUT R2, R13, 0x3, RZ, 0xc0, !PT ;  /* 0x000000030d027812 */ /* 0x002fe200078ec0ff */
[----:B------:R-:W-:Y:S03]  /*0200*/  BSSY.RECONVERGENT B1, `(.L_x_229) ;  /* 0x00000c6000017945 */ /* 0x000fe60003800200 */
[----:B------:R-:W-:-:S04]  /*0210*/  ISETP.NE.U32.AND P0, PT, R2, RZ, PT ;  /* 0x000000ff0200720c */ /* 0x000fc80003f05070 */
[----:B------:R-:W-:-:S13]  /*0220*/  ISETP.NE.AND.EX P0, PT, RZ, RZ, PT, P0 ;  /* 0x000000ffff00720c */ /* 0x000fda0003f05300 */
[----:B------:R-:W-:Y:S05]  /*0230*/  @!P0 BRA `(.L_x_230) ;  /* 0x0000000c00088947 */ /* 0x000fea0003800000 */
[----:B0-----:R-:W0:Y:S01]  /*0240*/  LDC.64 R8, c[0x4][RZ] ;  /* 0x01000000ff087b82 */ /* 0x001e220000000a00 */
[----:B------:R-:W-:Y:S02]  /*0250*/  IMAD.MOV.U32 R14, RZ, RZ, RZ ;  /* 0x000000ffff0e7224 */ /* 0x000fe400078e00ff */
[----:B0-----:R-:W-:-:S07]  /*0260*/  IMAD.WIDE.U32 R8, R12, 0xc80, R8 ;  /* 0x00000c800c087825 */ /* 0x001fce00078e0008 */
.L_x_233:
[----:B-1----:R-:W-:Y:S01]  /*0270*/  IMAD.MOV.U32 R15, RZ, RZ, RZ ;  /* 0x000000ffff0f7224 */ /* 0x002fe200078e00ff */
[----:B------:R-:W-:Y:S01]  /*0280*/  CS2R R2, SRZ ;  /* 0x0000000000027805 */ /* 0x000fe2000001ff00 */
[----:B------:R-:W-:Y:S01]  /*0290*/  IMAD.MOV.U32 R17, RZ, RZ, RZ ;  /* 0x000000ffff117224 */ /* 0x000fe200078e00ff */
[----:B------:R-:W-:-:S07]  /*02a0*/  CS2R R4, SRZ ;  /* 0x0000000000047805 */ /* 0x000fce000001ff00 */
.L_x_232:
[----:B------:R-:W-:-:S05]  /*02b0*/  IMAD.WIDE.U32 R10, R17, 0x4, R6 ;  /* 0x00000004110a7825 */ /* 0x000fca00078e0006 */
[----:B------:R0:W5:Y:S01]  /*02c0*/  LDG.E R16, desc[UR4][R10.64+0x4] ;  /* 0x000004040a107981 */ /* 0x000162000c1e1900 */
[----:B------:R-:W-:-:S07]  /*02d0*/  IMAD.MOV.U32 R19, RZ, RZ, RZ ;  /* 0x000000ffff137224 */ /* 0x000fce00078e00ff */
.L_x_231:
[----:B-----5:R-:W-:Y:S01]  /*02e0*/  SHF.R.U32.HI R24, RZ, R19, R16 ;  /* 0x00000013ff187219 */ /* 0x020fe20000011610 */
[----:B0-----:R-:W-:-:S03]  /*02f0*/  IMAD.SHL.U32 R10, R17, 0x20, RZ ;  /* 0x00000020110a7824 */ /* 0x001fc600078e00ff */
[----:B------:R-:W-:Y:S01]  /*0300*/  LOP3.LUT R11, R24, 0x1, RZ, 0xc0, !PT ;  /* 0x00000001180b7812 */ /* 0x000fe200078ec0ff */
[----:B------:R-:W-:-:S03]  /*0310*/  IMAD.IADD R10, R10, 0x1, R19 ;  /* 0x000000010a0a7824 */ /* 0x000fc600078e0213 */
[----:B------:R-:W-:Y:S01]  /*0320*/  ISETP.NE.U32.AND P0, PT, R11, 0x1, PT ;  /* 0x000000010b00780c */ /* 0x000fe20003f05070 */
[----:B------:R-:W-:-:S03]  /*0330*/  IMAD R11, R10, 0x5, RZ ;  /* 0x000000050a0b7824 */ /* 0x000fc600078e02ff */
[----:B------:R-:W-:Y:S01]  /*0340*/  R2P PR, R24, 0x7e ;  /* 0x0000007e18007804 */ /* 0x000fe20000000000 */
[----:B------:R-:W-:-:S08]  /*0350*/  IMAD.WIDE.U32 R10, R11, 0x4, R8 ;  /* 0x000000040b0a7825 */ /* 0x000fd000078e0008 */
[----:B------:R-:W2:Y:S04]  /*0360*/  @!P0 LDG.E R18, desc[UR4][R10.64] ;  /* 0x000000040a128981 */ /* 0x000ea8000c1e1900 */
[----:B------:R-:W3:Y:S04]  /*0370*/  @!P0 LDG.E R20, desc[UR4][R10.64+0x10] ;  /* 0x000010040a148981 */ /* 0x000ee8000c1e1900 */
[----:B------:R-:W4:Y:S04]  /*0380*/  @P1 LDG.E R22, desc[UR4][R10.64+0x14] ;  /* 0x000014040a161981 */ /* 0x000f28000c1e1900 */
[----:B------:R-:W4:Y:S04]  /*0390*/  @P2 LDG.E R26, desc[UR4][R10.64+0x28] ;  /* 0x000028040a1a2981 */ /* 0x000f28000c1e1900 */
[----:B------:R-:W4:Y:S04]  /*03a0*/  @!P0 LDG.E R21, desc[UR4][R10.64+0x4] ;  /* 0x000004040a158981 */ /* 0x000f28000c1e1900 */
[----:B------:R-:W4:Y:S04]  /*03b0*/  @!P0 LDG.E R23, desc[UR4][R10.64+0xc] ;  /* 0x00000c040a178981 */ /* 0x000f28000c1e1900 */
[----:B------:R-:W4:Y:S04]  /*03c0*/  @P1 LDG.E R25, desc[UR4][R10.64+0x18] ;  /* 0x000018040a191981 */ /* 0x000f28000c1e1900 */
[----:B------:R-:W4:Y:S04]  /*03d0*/  @P3 LDG.E R28, desc[UR4][R10.64+0x3c] ;  /* 0x00003c040a1c3981 */ /* 0x000f28000c1e1900 */
[----:B------:R-:W4:Y:S01]  /*03e0*/  @P6 LDG.E R27, desc[UR4][R10.64+0x7c] ;  /* 0x00007c040a1b6981 */ /* 0x000f22000c1e1900 */
[----:B--2---:R-:W-:-:S03]  /*03f0*/  @!P0 LOP3.LUT R15, R15, R18, RZ, 0x3c, !PT ;  /* 0x000000120f0f8212 */ /* 0x004fc600078e3cff */
[----:B------:R-:W2:Y:S01]  /*0400*/  @!P0 LDG.E R18, desc[UR4][R10.64+0x8] ;  /* 0x000008040a128981 */ /* 0x000ea2000c1e1900 */
[----:B---3--:R-:W-:-:S03]  /*0410*/  @!P0 LOP3.LUT R3, R3, R20, RZ, 0x3c, !PT ;  /* 0x0000001403038212 */ /* 0x008fc600078e3cff */
[----:B------:R-:W3:Y:S01]  /*0420*/  @P1 LDG.E R20, desc[UR4][R10.64+0x24] ;  /* 0x000024040a141981 */ /* 0x000ee2000c1e1900 */
[----:B----4-:R-:W-:-:S03]  /*0430*/  @P1 LOP3.LUT R15, R15, R22, RZ, 0x3c, !PT ;  /* 0x000000160f0f1212 */ /* 0x010fc600078e3cff */
[----:B------:R-:W4:Y:S01]  /*0440*/  @P2 LDG.E R22, desc[UR4][R10.64+0x38] ;  /* 0x000038040a162981 */ /* 0x000f22000c1e1900 */
[----:B------:R-:W-:-:S03]  /*0450*/  @P2 LOP3.LUT R15, R15, R26, RZ, 0x3c, !PT ;  /* 0x0000001a0f0f2212 */ /* 0x000fc600078e3cff */
[----:B------:R-:W4:Y:S01]  /*0460*/  @P4 LDG.E R26, desc[UR4][R10.64+0x50] ;  /* 0x000050040a1a4981 */ /* 0x000f22000c1e1900 */
[----:B------:R-:W-:-:S03]  /*0470*/  @!P0 LOP3.LUT R4, R4, R21, RZ, 0x3c, !PT ;  /* 0x0000001504048212 */ /* 0x000fc600078e3cff */
[----:B------:R-:W4:Y:S01]  /*0480*/  @P1 LDG.E R21, desc[UR4][R10.64+0x20] ;  /* 0x000020040a151981 */ /* 0x000f22000c1e1900 */
[----:B------:R-:W-:-:S03]  /*0490*/  @!P0 LOP3.LUT R2, R2, R23, RZ, 0x3c, !PT ;  /* 0x0000001702028212 */ /* 0x000fc600078e3cff */
[----:B------:R-:W4:Y:S01]  /*04a0*/  @P2 LDG.E R23, desc[UR4][R10.64+0x2c] ;  /* 0x00002c040a172981 */ /* 0x000f22000c1e1900 */
[----:B------:R-:W-:-:S03]  /*04b0*/  @P1 LOP3.LUT R4, R4, R25, RZ, 0x3c, !PT ;  /* 0x0000001904041212 */ /* 0x000fc600078e3cff */
[----:B------:R-:W4:Y:S01]  /*04c0*/  @P2 LDG.E R25, desc[UR4][R10.64+0x34] ;  /* 0x000034040a192981 */ /* 0x000f22000c1e1900 */
[----:B--2---:R-:W-:-:S03]  /*04d0*/  @!P0 LOP3.LUT R5, R5, R18, RZ, 0x3c, !PT ;  /* 0x0000001205058212 */ /* 0x004fc600078e3cff */
[----:B------:R-:W2:Y:S01]  /*04e0*/  @P1 LDG.E R18, desc[UR4][R10.64+0x1c] ;  /* 0x00001c040a121981 */ /* 0x000ea2000c1e1900 */
[----:B---3--:R-:W-:-:S03]  /*04f0*/  @P1 LOP3.LUT R3, R3, R20, RZ, 0x3c, !PT ;  /* 0x0000001403031212 */ /* 0x008fc600078e3cff */
[----:B------:R-:W3:Y:S01]  /*0500*/  @P2 LDG.E R20, desc[UR4][R10.64+0x30] ;  /* 0x000030040a142981 */ /* 0x000ee2000c1e1900 */
[----:B----4-:R-:W-:-:S03]  /*0510*/  @P2 LOP3.LUT R3, R3, R22, RZ, 0x3c, !PT ;  /* 0x0000001603032212 */ /* 0x010fc600078e3cff */
[----:B------:R-:W4:Y:S01]  /*0520*/  @P3 LDG.E R22, desc[UR4][R10.64+0x4c] ;  /* 0x00004c040a163981 */ /* 0x000f22000c1e1900 */
[----:B------:R-:W-:-:S04]  /*0530*/  @P3 LOP3.LUT R15, R15, R28, RZ, 0x3c, !PT ;  /* 0x0000001c0f0f3212 */ /* 0x000fc800078e3cff */
[----:B------:R-:W-:Y:S02]  /*0540*/  @P4 LOP3.LUT R15, R15, R26, RZ, 0x3c, !PT ;  /* 0x0000001a0f0f4212 */ /* 0x000fe400078e3cff */
[----:B------:R-:W-:Y:S01]  /*0550*/  @P1 LOP3.LUT R2, R2, R21, RZ, 0x3c, !PT ;  /* 0x0000001502021212 */ /* 0x000fe200078e3cff */
[----:B------:R-:W4:Y:S04]  /*0560*/  @P5 LDG.E R26, desc[UR4][R10.64+0x64] ;  /* 0x000064040a1a5981 */ /* 0x000f28000c1e1900 */
[----:B------:R-:W4:Y:S01]  /*0570*/  @P3 LDG.E R21, desc[UR4][R10.64+0x40] ;  /* 0x000040040a153981 */ /* 0x000f22000c1e1900 */
[----:B------:R-:W-:Y:S02]  /*0580*/  @P2 LOP3.LUT R4, R4, R23, RZ, 0x3c, !PT ;  /* 0x0000001704042212 */ /* 0x000fe400078e3cff */
[----:B------:R-:W-:Y:S01]  /*0590*/  @P2 LOP3.LUT R2, R2, R25, RZ, 0x3c, !PT ;  /* 0x0000001902022212 */ /* 0x000fe200078e3cff */
[----:B------:R-:W4:Y:S04]  /*05a0*/  @P3 LDG.E R23, desc[UR4][R10.64+0x48] ;  /* 0x000048040a173981 */ /* 0x000f28000c1e1900 */
[----:B------:R-:W4:Y:S01]  /*05b0*/  @P4 LDG.E R25, desc[UR4][R10.64+0x54] ;  /* 0x000054040a194981 */ /* 0x000f22000c1e1900 */
[----:B--2---:R-:W-:-:S03]  /*05c0*/  @P1 LOP3.LUT R5, R5, R18, RZ, 0x3c, !PT ;  /* 0x0000001205051212 */ /* 0x004fc600078e3cff */
[----:B------:R-:W2:Y:S01]  /*05d0*/  @P3 LDG.E R18, desc[UR4][R10.64+0x44] ;  /* 0x000044040a123981 */ /* 0x000ea2000c1e1900 */
[----:B---3--:R-:W-:-:S03]  /*05e0*/  @P2 LOP3.LUT R5, R5, R20, RZ, 0x3c, !PT ;  /* 0x0000001405052212 */ /* 0x008fc600078e3cff */
[----:B------:R-:W3:Y:S01]  /*05f0*/  @P4 LDG.E R20, desc[UR4][R10.64+0x58] ;  /* 0x000058040a144981 */ /* 0x000ee2000c1e1900 */
[----:B----4-:R-:W-:-:S03]  /*0600*/  @P3 LOP3.LUT R3, R3, R22, RZ, 0x3c, !PT ;  /* 0x0000001603033212 */ /* 0x010fc600078e3cff */
[----:B------:R-:W4:Y:S01]  /*0610*/  @P4 LDG.E R22, desc[UR4][R10.64+0x60] ;  /* 0x000060040a164981 */ /* 0x000f22000c1e1900 */
[----:B------:R-:W-:Y:S02]  /*0620*/  LOP3.LUT P0, RZ, R24, 0x80, RZ, 0xc0, !PT ;  /* 0x0000008018ff7812 */ /* 0x000fe4000780c0ff */
[----:B------:R-:W-:Y:S02]  /*0630*/  @P5 LOP3.LUT R15, R15, R26, RZ, 0x3c, !PT ;  /* 0x0000001a0f0f5212 */ /* 0x000fe400078e3cff */
[----:B------:R-:W4:Y:S01]  /*0640*/  @P6 LDG.E R26, desc[UR4][R10.64+0x78] ;  /* 0x000078040a1a6981 */ /* 0x000f22000c1e1900 */
[----:B------:R-:W-:-:S03]  /*0650*/  @P3 LOP3.LUT R4, R4, R21, RZ, 0x3c, !PT ;  /* 0x0000001504043212 */ /* 0x000fc600078e3cff */
[----:B------:R-:W4:Y:S01]  /*0660*/  @P4 LDG.E R21, desc[UR4][R10.64+0x5c] ;  /* 0x00005c040a154981 */ /* 0x000f22000c1e1900 */
[----:B------:R-:W-:-:S03]  /*0670*/  @P3 LOP3.LUT R2, R2, R23, RZ, 0x3c, !PT ;  /* 0x0000001702023212 */ /* 0x000fc600078e3cff */
[----:B------:R-:W4:Y:S01]  /*0680*/  @P5 LDG.E R23, desc[UR4][R10.64+0x68] ;  /* 0x000068040a175981 */ /* 0x000f22000c1e1900 */
[----:B------:R-:W-:-:S03]  /*0690*/  @P4 LOP3.LUT R4, R4, R25, RZ, 0x3c, !PT ;  /* 0x0000001904044212 */ /* 0x000fc600078e3cff */
[----:B------:R-:W4:Y:S01]  /*06a0*/  @P5 LDG.E R25, desc[UR4][R10.64+0x70] ;  /* 0x000070040a195981 */ /* 0x000f22000c1e1900 */
[----:B--2---:R-:W-:-:S03]  /*06b0*/  @P3 LOP3.LUT R5, R5, R18, RZ, 0x3c, !PT ;  /* 0x0000001205053212 */ /* 0x004fc600078e3cff */
[----:B------:R-:W2:Y:S01]  /*06c0*/  @P5 LDG.E R18, desc[UR4][R10.64+0x6c] ;  /* 0x00006c040a125981 */ /* 0x000ea2000c1e1900 */
[----:B---3--:R-:W-:-:S03]  /*06d0*/  @P4 LOP3.LUT R5, R5, R20, RZ, 0x3c, !PT ;  /* 0x0000001405054212 */ /* 0x008fc600078e3cff */
[----:B------:R-:W3:Y:S01]  /*06e0*/  @P5 LDG.E R20, desc[UR4][R10.64+0x74] ;  /* 0x000074040a145981 */ /* 0x000ee2000c1e1900 */
[----:B----4-:R-:W-:-:S03]  /*06f0*/  @P4 LOP3.LUT R3, R3, R22, RZ, 0x3c, !PT ;  /* 0x0000001603034212 */ /* 0x010fc600078e3cff */
[----:B------:R-:W4:Y:S01]  /*0700*/  @P0 LDG.E R22, desc[UR4][R10.64+0x8c] ;  /* 0x00008c040a160981 */ /* 0x000f22000c1e1900 */
[----:B------:R-:W-:-:S03]  /*0710*/  @P6 LOP3.LUT R15, R15, R26, RZ, 0x3c, !PT ;  /* 0x0000001a0f0f6212 */ /* 0x000fc600078e3cff */
        /* <DEDUP_REMOVED lines=13> */
[----:B------:R-:W-:Y:S02]  /*07f0*/  @P6 LOP3.LUT R4, R4, R27, RZ, 0x3c, !PT ;  /* 0x0000001b04046212 */ /* 0x000fe400078e3cff */
[----:B------:R-:W-:Y:S02]  /*0800*/  @P6 LOP3.LUT R2, R2, R21, RZ, 0x3c, !PT ;  /* 0x0000001502026212 */ /* 0x000fe400078e3cff */
[----:B------:R-:W-:Y:S02]  /*0810*/  @P0 LOP3.LUT R4, R4, R23, RZ, 0x3c, !PT ;  /* 0x0000001704040212 */ /* 0x000fe400078e3cff */
[----:B------:R-:W-:Y:S02]  /*0820*/  @P0 LOP3.LUT R2, R2, R25, RZ, 0x3c, !PT ;  /* 0x0000001902020212 */ /* 0x000fe400078e3cff */
[----:B--2---:R-:W-:Y:S02]  /*0830*/  @P6 LOP3.LUT R5, R5, R18, RZ, 0x3c, !PT ;  /* 0x0000001205056212 */ /* 0x004fe400078e3cff */
[----:B---3--:R-:W-:-:S02]  /*0840*/  @P6 LOP3.LUT R3, R3, R20, RZ, 0x3c, !PT ;  /* 0x0000001403036212 */ /* 0x008fc400078e3cff */
[----:B----4-:R-:W-:Y:S02]  /*0850*/  @P0 LOP3.LUT R5, R5, R22, RZ, 0x3c, !PT ;  /* 0x0000001605050212 */ /* 0x010fe400078e3cff */
[----:B------:R-:W-:Y:S02]  /*0860*/  @P0 LOP3.LUT R3, R3, R26, RZ, 0x3c, !PT ;  /* 0x0000001a03030212 */ /* 0x000fe400078e3cff */
[----:B------:R-:W-:-:S13]  /*0870*/  R2P PR, R24.B1, 0x7f ;  /* 0x0000007f18007804 */ /* 0x000fda0000001000 */
[----:B------:R-:W2:Y:S04]  /*0880*/  @P0 LDG.E R18, desc[UR4][R10.64+0xa0] ;  /* 0x0000a0040a120981 */ /* 0x000ea8000c1e1900 */
[----:B------:R-:W3:Y:S04]  /*0890*/  @P1 LDG.E R22, desc[UR4][R10.64+0xb4] ;  /* 0x0000b4040a161981 */ /* 0x000ee8000c1e1900 */
[----:B------:R-:W4:Y:S04]  /*08a0*/  @P2 LDG.E R26, desc[UR4][R10.64+0xc8] ;  /* 0x0000c8040a1a2981 */ /* 0x000f28000c1e1900 */
[----:B------:R-:W4:Y:S04]  /*08b0*/  @P3 LDG.E R28, desc[UR4][R10.64+0xdc] ;  /* 0x0000dc040a1c3981 */ /* 0x000f28000c1e1900 */
[----:B------:R-:W4:Y:S04]  /*08c0*/  @P0 LDG.E R23, desc[UR4][R10.64+0xa4] ;  /* 0x0000a4040a170981 */ /* 0x000f28000c1e1900 */
[----:B------:R-:W4:Y:S04]  /*08d0*/  @P0 LDG.E R20, desc[UR4][R10.64+0xa8] ;  /* 0x0000a8040a140981 */ /* 0x000f28000c1e1900 */
[----:B------:R-:W4:Y:S04]  /*08e0*/  @P4 LDG.E R25, desc[UR4][R10.64+0xf0] ;  /* 0x0000f0040a194981 */ /* 0x000f28000c1e1900 */
        /* <DEDUP_REMOVED lines=21> */
[----:B------:R-:W-:Y:S02]  /*0a40*/  LOP3.LUT P0, RZ, R24, 0x8000, RZ, 0xc0, !PT ;  /* 0x0000800018ff7812 */ /* 0x000fe4000780c0ff */
[----:B----4-:R-:W-:Y:S01]  /*0a50*/  @P5 LOP3.LUT R15, R15, R26, RZ, 0x3c, !PT ;  /* 0x0000001a0f0f5212 */ /* 0x010fe200078e3cff */
[----:B------:R-:W4:Y:S04]  /*0a60*/  @P3 LDG.E R24, desc[UR4][R10.64+0xe4] ;  /* 0x0000e4040a183981 */ /* 0x000f28000c1e1900 */
[----:B------:R-:W2:Y:S01]  /*0a70*/  @P6 LDG.E R26, desc[UR4][R10.64+0x118] ;  /* 0x000118040a1a6981 */ /* 0x000ea2000c1e1900 */
        /* <DEDUP_REMOVED lines=8> */
[----:B---3--:R-:W-:-:S03]  /*0b00*/  @P2 LOP3.LUT R3, R3, R22, RZ, 0x3c, !PT ;  /* 0x0000001603032212 */ /* 0x008fc600078e3cff */
[----:B------:R-:W3:Y:S01]  /*0b10*/  @P4 LDG.E R22, desc[UR4][R10.64+0x100] ;  /* 0x000100040a164981 */ /* 0x000ee2000c1e1900 */
[----:B--2---:R-:W-:-:S03]  /*0b20*/  @P6 LOP3.LUT R15, R15, R26, RZ, 0x3c, !PT ;  /* 0x0000001a0f0f6212 */ /* 0x004fc600078e3cff */
[----:B------:R-:W2:Y:S01]  /*0b30*/  @P0 LDG.E R26, desc[UR4][R10.64+0x12c] ;  /* 0x00012c040a1a0981 */ /* 0x000ea2000c1e1900 */
[----:B----4-:R-:W-:-:S03]  /*0b40*/  @P2 LOP3.LUT R2, R2, R23, RZ, 0x3c, !PT ;  /* 0x0000001702022212 */ /* 0x010fc600078e3cff */
[----:B------:R-:W4:Y:S01]  /*0b50*/  @P4 LDG.E R23, desc[UR4][R10.64+0xfc] ;  /* 0x0000fc040a174981 */ /* 0x000f22000c1e1900 */
[----:B------:R-:W-:-:S03]  /*0b60*/  @P2 LOP3.LUT R5, R5, R20, RZ, 0x3c, !PT ;  /* 0x0000001405052212 */ /* 0x000fc600078e3cff */
[----:B------:R-:W4:Y:S01]  /*0b70*/  @P4 LDG.E R20, desc[UR4][R10.64+0xf8] ;  /* 0x0000f8040a144981 */ /* 0x000f22000c1e1900 */
[----:B------:R-:W-:Y:S02]  /*0b80*/  @P3 LOP3.LUT R2, R2, R27, RZ, 0x3c, !PT ;  /* 0x0000001b02023212 */ /* 0x000fe400078e3cff */
[----:B------:R-:W-:Y:S01]  /*0b90*/  @P3 LOP3.LUT R4, R4, R25, RZ, 0x3c, !PT ;  /* 0x0000001904043212 */ /* 0x000fe200078e3cff */
[----:B------:R-:W4:Y:S01]  /*0ba0*/  @P5 LDG.E R27, desc[UR4][R10.64+0x110] ;  /* 0x000110040a1b5981 */ /* 0x000f22000c1e1900 */
[----:B------:R-:W-:-:S03]  /*0bb0*/  @P3 LOP3.LUT R5, R5, R24, RZ, 0x3c, !PT ;  /* 0x0000001805053212 */ /* 0x000fc600078e3cff */
[----:B------:R-:W4:Y:S04]  /*0bc0*/  @P5 LDG.E R25, desc[UR4][R10.64+0x108] ;  /* 0x000108040a195981 */ /* 0x000f28000c1e1900 */
        /* <DEDUP_REMOVED lines=19> */
[----:B------:R-:W-:-:S05]  /*0d00*/  VIADD R19, R19, 0x10 ;  /* 0x0000001013137836 */ /* 0x000fca0000000000 */
[----:B------:R-:W-:Y:S02]  /*0d10*/  ISETP.NE.AND P1, PT, R19, 0x20, PT ;  /* 0x000000201300780c */ /* 0x000fe40003f25270 */
[----:B------:R-:W-:Y:S02]  /*0d20*/  @P5 LOP3.LUT R3, R3, R18, RZ, 0x3c, !PT ;  /* 0x0000001203035212 */ /* 0x000fe400078e3cff */
[----:B------:R-:W-:Y:S02]  /*0d30*/  @P6 LOP3.LUT R4, R4, R21, RZ, 0x3c, !PT ;  /* 0x0000001504046212 */ /* 0x000fe400078e3cff */
[----:B---3--:R-:W-:-:S04]  /*0d40*/  @P6 LOP3.LUT R3, R3, R22, RZ, 0x3c, !PT ;  /* 0x0000001603036212 */ /* 0x008fc800078e3cff */
[----:B--2---:R-:W-:Y:S02]  /*0d50*/  @P0 LOP3.LUT R3, R3, R26, RZ, 0x3c, !PT ;  /* 0x0000001a03030212 */ /* 0x004fe400078e3cff */
[----:B----4-:R-:W-:Y:S02]  /*0d60*/  @P6 LOP3.LUT R2, R2, R23, RZ, 0x3c, !PT ;  /* 0x0000001702026212 */ /* 0x010fe400078e3cff */
[----:B------:R-:W-:Y:S02]  /*0d70*/  @P6 LOP3.LUT R5, R5, R20, RZ, 0x3c, !PT ;  /* 0x0000001405056212 */ /* 0x000fe400078e3cff */
[----:B------:R-:W-:Y:S02]  /*0d80*/  @P0 LOP3.LUT R2, R2, R27, RZ, 0x3c, !PT ;  /* 0x0000001b02020212 */ /* 0x000fe400078e3cff */
[----:B------:R-:W-:Y:S02]  /*0d90*/  @P0 LOP3.LUT R4, R4, R25, RZ, 0x3c, !PT ;  /* 0x0000001904040212 */ /* 0x000fe400078e3cff */
[----:B------:R-:W-:Y:S01]  /*0da0*/  @P0 LOP3.LUT R5, R5, R24, RZ, 0x3c, !PT ;  /* 0x0000001805050212 */ /* 0x000fe200078e3cff */
[----:B------:R-:W-:Y:S06]  /*0db0*/  @P1 BRA `(.L_x_231) ;  /* 0xfffffff400481947 */ /* 0x000fec000383ffff */
[----:B------:R-:W-:-:S05]  /*0dc0*/  VIADD R17, R17, 0x1 ;  /* 0x0000000111117836 */ /* 0x000fca0000000000 */
[----:B------:R-:W-:-:S13]  /*0dd0*/  ISETP.NE.AND P0, PT, R17, 0x5, PT ;  /* 0x000000051100780c */ /* 0x000fda0003f05270 */
[----:B------:R-:W-:Y:S05]  /*0de0*/  @P0 BRA `(.L_x_232) ;  /* 0xfffffff400300947 */ /* 0x000fea000383ffff */
[----:B------:R1:W-:Y:S01]  /*0df0*/  STG.E.64 desc[UR4][R6.64+0x8], R4 ;  /* 0x0000080406007986 */ /* 0x0003e2000c101b04 */
[----:B------:R-:W-:Y:S01]  /*0e00*/  VIADD R14, R14, 0x1 ;  /* 0x000000010e0e7836 */ /* 0x000fe20000000000 */
[----:B------:R-:W-:Y:S02]  /*0e10*/  LOP3.LUT R11, R13, 0x3, RZ, 0xc0, !PT ;  /* 0x000000030d0b7812 */ /* 0x000fe400078ec0ff */
[----:B------:R1:W-:Y:S02]  /*0e20*/  STG.E.64 desc[UR4][R6.64+0x10], R2 ;  /* 0x0000100206007986 */ /* 0x0003e4000c101b04 */
[----:B------:R-:W-:Y:S02]  /*0e30*/  ISETP.GE.U32.AND P0, PT, R14, R11, PT ;  /* 0x0000000b0e00720c */ /* 0x000fe40003f06070 */
[----:B------:R1:W-:Y:S11]  /*0e40*/  STG.E desc[UR4][R6.64+0x4], R15 ;  /* 0x0000040f06007986 */ /* 0x0003f6000c101904 */
[----:B------:R-:W-:Y:S05]  /*0e50*/  @!P0 BRA `(.L_x_233) ;  /* 0xfffffff400048947 */ /* 0x000fea000383ffff */
.L_x_230:
[----:B------:R-:W-:Y:S05]  /*0e60*/  BSYNC.RECONVERGENT B1 ;  /* 0x0000000000017941 */ /* 0x000fea0003800200 */
.L_x_229:
[C---:B------:R-:W-:Y:S01]  /*0e70*/  ISETP.GT.U32.AND P0, PT, R13.reuse, 0x3, PT ;  /* 0x000000030d00780c */ /* 0x040fe20003f04070 */
[----:B------:R-:W-:Y:S01]  /*0e80*/  VIADD R12, R12, 0x1 ;  /* 0x000000010c0c7836 */ /* 0x000fe20000000000 */
[--C-:B------:R-:W-:Y:S02]  /*0e90*/  SHF.R.U64 R13, R13, 0x2, R0.reuse ;  /* 0x000000020d0d7819 */ /* 0x100fe40000001200 */
[----:B------:R-:W-:Y:S02]  /*0ea0*/  ISETP.GT.U32.AND.EX P0, PT, R0, RZ, PT, P0 ;  /* 0x000000ff0000720c */ /* 0x000fe40003f04100 */
[----:B------:R-:W-:-:S11]  /*0eb0*/  SHF.R.U32.HI R0, RZ, 0x2, R0 ;  /* 0x00000002ff007819 */ /* 0x000fd60000011600 */
[----:B------:R-:W-:Y:S05]  /*0ec0*/  @P0 BRA `(.L_x_234) ;  /* 0xfffffff000c80947 */ /* 0x000fea000383ffff */
.L_x_228:
[----:B------:R-:W-:Y:S05]  /*0ed0*/  BSYNC.RECONVERGENT B0 ;  /* 0x0000000000007941 */ /* 0x000fea0003800200 */
.L_x_227:
[----:B------:R-:W-:Y:S04]  /*0ee0*/  STG.E.64 desc[UR4][R6.64+0x18], RZ ;  /* 0x000018ff06007986 */ /* 0x000fe8000c101b04 */
[----:B------:R-:W-:Y:S04]  /*0ef0*/  STG.E desc[UR4][R6.64+0x20], RZ ;  /* 0x000020ff06007986 */ /* 0x000fe8000c101904 */
[----:B------:R-:W-:Y:S01]  /*0f00*/  STG.E.64 desc[UR4][R6.64+0x28], RZ ;  /* 0x000028ff06007986 */ /* 0x000fe2000c101b04 */
[----:B------:R-:W-:Y:S05]  /*0f10*/  EXIT ;  /* 0x000000000000794d */ /* 0x000fea0003800000 */
.L_x_235:
        /* <DEDUP_REMOVED lines=14> */
.L_x_240:


//--------------------- .nv.global.init           --------------------------
	.section	.nv.global.init,"aw",@progbits
	.align	4
.nv.global.init:
	.type		mrg32k3aM1SubSeq,@object
	.size		mrg32k3aM1SubSeq,(mrg32k3aM2SubSeq - mrg32k3aM1SubSeq)
mrg32k3aM1SubSeq:
        /*0000*/ 	.byte	0x0b, 0xcc, 0xee, 0x04, 0x73, 0x29, 0x8b, 0x6f, 0xf6, 0x53, 0x03, 0xf6, 0x23, 0xf6, 0xea, 0xda
        /* <DEDUP_REMOVED lines=125> */
	.type		mrg32k3aM2SubSeq,@object
	.size		mrg32k3aM2SubSeq,(mrg32k3aM1 - mrg32k3aM2SubSeq)
mrg32k3aM2SubSeq:
        /* <DEDUP_REMOVED lines=126> */
	.type		mrg32k3aM1,@object
	.size		mrg32k3aM1,(mrg32k3aM1Seq - mrg32k3aM1)
mrg32k3aM1:
        /* <DEDUP_REMOVED lines=144> */
	.type		mrg32k3aM1Seq,@object
	.size		mrg32k3aM1Seq,(mrg32k3aM2 - mrg32k3aM1Seq)
mrg32k3aM1Seq:
        /* <DEDUP_REMOVED lines=144> */
	.type		mrg32k3aM2,@object
	.size		mrg32k3aM2,(mrg32k3aM2Seq - mrg32k3aM2)
mrg32k3aM2:
        /* <DEDUP_REMOVED lines=144> */
	.type		mrg32k3aM2Seq,@object
	.size		mrg32k3aM2Seq,(precalc_xorwow_matrix - mrg32k3aM2Seq)
mrg32k3aM2Seq:
        /* <DEDUP_REMOVED lines=144> */
	.type		precalc_xorwow_matrix,@object
	.size		precalc_xorwow_matrix,(precalc_xorwow_offset_matrix - precalc_xorwow_matrix)
precalc_xorwow_matrix:
        /* <DEDUP_REMOVED lines=6400> */
	.type		precalc_xorwow_offset_matrix,@object
	.size		precalc_xorwow_offset_matrix,(.L_1 - precalc_xorwow_offset_matrix)
precalc_xorwow_offset_matrix:
        /* <DEDUP_REMOVED lines=6400> */
.L_1:


//--------------------- .nv.shared.reserved.0     --------------------------
	.section	.nv.shared.reserved.0,"aw",@nobits
	.weak		__nv_reservedSMEM_offset_0_alias
	.size		__nv_reservedSMEM_offset_0_alias, 0, 64
	.other		__nv_reservedSMEM_offset_0_alias,@"STO_CUDA_RESERVED_SHARED STV_DEFAULT"
__nv_reservedSMEM_offset_0_alias:
	.zero		0
	.zero		64


//--------------------- .nv.constant0.trace_rays  --------------------------
	.section	.nv.constant0.trace_rays,"a",@progbits
	.sectionflags	@""
	.align	4
.nv.constant0.trace_rays:
	.zero		976


//--------------------- .nv.constant0.init_rand_state --------------------------
	.section	.nv.constant0.init_rand_state,"a",@progbits
	.sectionflags	@""
	.align	4
.nv.constant0.init_rand_state:
	.zero		912


//--------------------- SYMBOLS --------------------------

	.type		.nv.reservedSmem.offset0,@object
	.size		.nv.reservedSmem.offset0,0x4
